//
// Generated by NVIDIA NVVM Compiler
//
// Compiler Build ID: CL-36424714
// Cuda compilation tools, release 13.0, V13.0.88
// Based on NVVM 20.0.0
//

.version 9.0
.target sm_100
.address_size 64

	// .globl	_Z9distancesPfS_Pi
.global .align 1 .b8 _ZN34_INTERNAL_638303a6_4_k_cu_0a6e9b1e4cuda3std3__45__cpo5beginE[1];
.global .align 1 .b8 _ZN34_INTERNAL_638303a6_4_k_cu_0a6e9b1e4cuda3std3__45__cpo3endE[1];
.global .align 1 .b8 _ZN34_INTERNAL_638303a6_4_k_cu_0a6e9b1e4cuda3std3__45__cpo6cbeginE[1];
.global .align 1 .b8 _ZN34_INTERNAL_638303a6_4_k_cu_0a6e9b1e4cuda3std3__45__cpo4cendE[1];
.global .align 1 .b8 _ZN34_INTERNAL_638303a6_4_k_cu_0a6e9b1e4cuda3std3__45__cpo6rbeginE[1];
.global .align 1 .b8 _ZN34_INTERNAL_638303a6_4_k_cu_0a6e9b1e4cuda3std3__45__cpo4rendE[1];
.global .align 1 .b8 _ZN34_INTERNAL_638303a6_4_k_cu_0a6e9b1e4cuda3std3__45__cpo7crbeginE[1];
.global .align 1 .b8 _ZN34_INTERNAL_638303a6_4_k_cu_0a6e9b1e4cuda3std3__45__cpo5crendE[1];
.global .align 1 .b8 _ZN34_INTERNAL_638303a6_4_k_cu_0a6e9b1e4cuda3std3__436_GLOBAL__N__638303a6_4_k_cu_0a6e9b1e6ignoreE[1];
.global .align 1 .b8 _ZN34_INTERNAL_638303a6_4_k_cu_0a6e9b1e4cuda3std3__419piecewise_constructE[1];
.global .align 1 .b8 _ZN34_INTERNAL_638303a6_4_k_cu_0a6e9b1e4cuda3std3__48in_placeE[1];
.global .align 1 .b8 _ZN34_INTERNAL_638303a6_4_k_cu_0a6e9b1e4cuda3std3__420unreachable_sentinelE[1];
.global .align 1 .b8 _ZN34_INTERNAL_638303a6_4_k_cu_0a6e9b1e4cuda3std3__47nulloptE[1];
.global .align 1 .b8 _ZN34_INTERNAL_638303a6_4_k_cu_0a6e9b1e4cuda3std3__48unexpectE[1];
.global .align 1 .b8 _ZN34_INTERNAL_638303a6_4_k_cu_0a6e9b1e4cuda3std6ranges3__45__cpo4swapE[1];
.global .align 1 .b8 _ZN34_INTERNAL_638303a6_4_k_cu_0a6e9b1e4cuda3std6ranges3__45__cpo9iter_moveE[1];
.global .align 1 .b8 _ZN34_INTERNAL_638303a6_4_k_cu_0a6e9b1e4cuda3std6ranges3__45__cpo5beginE[1];
.global .align 1 .b8 _ZN34_INTERNAL_638303a6_4_k_cu_0a6e9b1e4cuda3std6ranges3__45__cpo3endE[1];
.global .align 1 .b8 _ZN34_INTERNAL_638303a6_4_k_cu_0a6e9b1e4cuda3std6ranges3__45__cpo6cbeginE[1];
.global .align 1 .b8 _ZN34_INTERNAL_638303a6_4_k_cu_0a6e9b1e4cuda3std6ranges3__45__cpo4cendE[1];
.global .align 1 .b8 _ZN34_INTERNAL_638303a6_4_k_cu_0a6e9b1e4cuda3std6ranges3__45__cpo7advanceE[1];
.global .align 1 .b8 _ZN34_INTERNAL_638303a6_4_k_cu_0a6e9b1e4cuda3std6ranges3__45__cpo9iter_swapE[1];
.global .align 1 .b8 _ZN34_INTERNAL_638303a6_4_k_cu_0a6e9b1e4cuda3std6ranges3__45__cpo4nextE[1];
.global .align 1 .b8 _ZN34_INTERNAL_638303a6_4_k_cu_0a6e9b1e4cuda3std6ranges3__45__cpo4prevE[1];
.global .align 1 .b8 _ZN34_INTERNAL_638303a6_4_k_cu_0a6e9b1e4cuda3std6ranges3__45__cpo4dataE[1];
.global .align 1 .b8 _ZN34_INTERNAL_638303a6_4_k_cu_0a6e9b1e4cuda3std6ranges3__45__cpo5cdataE[1];
.global .align 1 .b8 _ZN34_INTERNAL_638303a6_4_k_cu_0a6e9b1e4cuda3std6ranges3__45__cpo4sizeE[1];
.global .align 1 .b8 _ZN34_INTERNAL_638303a6_4_k_cu_0a6e9b1e4cuda3std6ranges3__45__cpo5ssizeE[1];
.global .align 1 .b8 _ZN34_INTERNAL_638303a6_4_k_cu_0a6e9b1e4cuda3std6ranges3__45__cpo8distanceE[1];
.global .align 1 .b8 _ZN34_INTERNAL_638303a6_4_k_cu_0a6e9b1e6thrust24THRUST_300001_SM_1000_NS8cuda_cub3parE[1];
.global .align 1 .b8 _ZN34_INTERNAL_638303a6_4_k_cu_0a6e9b1e6thrust24THRUST_300001_SM_1000_NS8cuda_cub10par_nosyncE[1];
.global .align 1 .b8 _ZN34_INTERNAL_638303a6_4_k_cu_0a6e9b1e6thrust24THRUST_300001_SM_1000_NS6system6detail10sequential3seqE[1];
.global .align 1 .b8 _ZN34_INTERNAL_638303a6_4_k_cu_0a6e9b1e6thrust24THRUST_300001_SM_1000_NS6system3cpp3parE[1];
.global .align 1 .b8 _ZN34_INTERNAL_638303a6_4_k_cu_0a6e9b1e6thrust24THRUST_300001_SM_1000_NS12placeholders2_1E[1];
.global .align 1 .b8 _ZN34_INTERNAL_638303a6_4_k_cu_0a6e9b1e6thrust24THRUST_300001_SM_1000_NS12placeholders2_2E[1];
.global .align 1 .b8 _ZN34_INTERNAL_638303a6_4_k_cu_0a6e9b1e6thrust24THRUST_300001_SM_1000_NS12placeholders2_3E[1];
.global .align 1 .b8 _ZN34_INTERNAL_638303a6_4_k_cu_0a6e9b1e6thrust24THRUST_300001_SM_1000_NS12placeholders2_4E[1];
.global .align 1 .b8 _ZN34_INTERNAL_638303a6_4_k_cu_0a6e9b1e6thrust24THRUST_300001_SM_1000_NS12placeholders2_5E[1];
.global .align 1 .b8 _ZN34_INTERNAL_638303a6_4_k_cu_0a6e9b1e6thrust24THRUST_300001_SM_1000_NS12placeholders2_6E[1];
.global .align 1 .b8 _ZN34_INTERNAL_638303a6_4_k_cu_0a6e9b1e6thrust24THRUST_300001_SM_1000_NS12placeholders2_7E[1];
.global .align 1 .b8 _ZN34_INTERNAL_638303a6_4_k_cu_0a6e9b1e6thrust24THRUST_300001_SM_1000_NS12placeholders2_8E[1];
.global .align 1 .b8 _ZN34_INTERNAL_638303a6_4_k_cu_0a6e9b1e6thrust24THRUST_300001_SM_1000_NS12placeholders2_9E[1];
.global .align 1 .b8 _ZN34_INTERNAL_638303a6_4_k_cu_0a6e9b1e6thrust24THRUST_300001_SM_1000_NS12placeholders3_10E[1];
.global .align 1 .b8 _ZN34_INTERNAL_638303a6_4_k_cu_0a6e9b1e6thrust24THRUST_300001_SM_1000_NS3seqE[1];
.global .align 1 .b8 _ZN34_INTERNAL_638303a6_4_k_cu_0a6e9b1e6thrust24THRUST_300001_SM_1000_NS6deviceE[1];

.visible .entry _Z9distancesPfS_Pi(
	.param .u64 .ptr .align 1 _Z9distancesPfS_Pi_param_0,
	.param .u64 .ptr .align 1 _Z9distancesPfS_Pi_param_1,
	.param .u64 .ptr .align 1 _Z9distancesPfS_Pi_param_2
)
{
	.reg .pred 	%p<7>;
	.reg .b32 	%r<22>;
	.reg .b32 	%f<52>;
	.reg .b64 	%rd<18>;

	ld.param.u64 	%rd3, [_Z9distancesPfS_Pi_param_0];
	ld.param.u64 	%rd4, [_Z9distancesPfS_Pi_param_1];
	ld.param.u64 	%rd5, [_Z9distancesPfS_Pi_param_2];
	cvta.to.global.u64 	%rd1, %rd4;
	cvta.to.global.u64 	%rd6, %rd5;
	mov.u32 	%r11, %ntid.x;
	mov.u32 	%r12, %ctaid.x;
	mov.u32 	%r13, %tid.x;
	mad.lo.s32 	%r14, %r11, %r12, %r13;
	setp.gt.s32 	%p1, %r14, 439;
	ld.global.u32 	%r15, [%rd6];
	setp.eq.s32 	%p2, %r14, %r15;
	or.pred  	%p3, %p1, %p2;
	@%p3 bra 	$L__BB0_6;
	mul.lo.s32 	%r20, %r14, 138672;
	mul.lo.s32 	%r19, %r15, 138672;
	cvta.to.global.u64 	%rd7, %rd3;
	add.s64 	%rd2, %rd7, 16;
	mov.f32 	%f49, 0f00000000;
	mov.b32 	%r21, 0;
	mov.f32 	%f50, %f49;
	mov.f32 	%f51, %f49;
$L__BB0_2:
	mul.wide.s32 	%rd8, %r20, 4;
	add.s64 	%rd9, %rd2, %rd8;
	mul.wide.s32 	%rd10, %r19, 4;
	add.s64 	%rd11, %rd2, %rd10;
	ld.global.f32 	%f9, [%rd9+-16];
	ld.global.f32 	%f10, [%rd11+-16];
	fma.rn.f32 	%f11, %f9, %f10, %f51;
	fma.rn.f32 	%f12, %f9, %f9, %f50;
	fma.rn.f32 	%f13, %f10, %f10, %f49;
	ld.global.f32 	%f14, [%rd9+-12];
	ld.global.f32 	%f15, [%rd11+-12];
	fma.rn.f32 	%f16, %f14, %f15, %f11;
	fma.rn.f32 	%f17, %f14, %f14, %f12;
	fma.rn.f32 	%f18, %f15, %f15, %f13;
	ld.global.f32 	%f19, [%rd9+-8];
	ld.global.f32 	%f20, [%rd11+-8];
	fma.rn.f32 	%f21, %f19, %f20, %f16;
	fma.rn.f32 	%f22, %f19, %f19, %f17;
	fma.rn.f32 	%f23, %f20, %f20, %f18;
	ld.global.f32 	%f24, [%rd9+-4];
	ld.global.f32 	%f25, [%rd11+-4];
	fma.rn.f32 	%f26, %f24, %f25, %f21;
	fma.rn.f32 	%f27, %f24, %f24, %f22;
	fma.rn.f32 	%f28, %f25, %f25, %f23;
	ld.global.f32 	%f29, [%rd9];
	ld.global.f32 	%f30, [%rd11];
	fma.rn.f32 	%f31, %f29, %f30, %f26;
	fma.rn.f32 	%f32, %f29, %f29, %f27;
	fma.rn.f32 	%f33, %f30, %f30, %f28;
	ld.global.f32 	%f34, [%rd9+4];
	ld.global.f32 	%f35, [%rd11+4];
	fma.rn.f32 	%f36, %f34, %f35, %f31;
	fma.rn.f32 	%f37, %f34, %f34, %f32;
	fma.rn.f32 	%f38, %f35, %f35, %f33;
	ld.global.f32 	%f39, [%rd9+8];
	ld.global.f32 	%f40, [%rd11+8];
	fma.rn.f32 	%f41, %f39, %f40, %f36;
	fma.rn.f32 	%f42, %f39, %f39, %f37;
	fma.rn.f32 	%f43, %f40, %f40, %f38;
	ld.global.f32 	%f44, [%rd9+12];
	ld.global.f32 	%f45, [%rd11+12];
	fma.rn.f32 	%f51, %f44, %f45, %f41;
	fma.rn.f32 	%f50, %f44, %f44, %f42;
	fma.rn.f32 	%f49, %f45, %f45, %f43;
	add.s32 	%r21, %r21, 8;
	add.s32 	%r20, %r20, 8;
	add.s32 	%r19, %r19, 8;
	setp.ne.s32 	%p4, %r21, 138672;
	@%p4 bra 	$L__BB0_2;
	mul.f32 	%f7, %f50, %f49;
	setp.neu.f32 	%p5, %f7, 0f00000000;
	@%p5 bra 	$L__BB0_5;
	mul.wide.s32 	%rd14, %r14, 4;
	add.s64 	%rd15, %rd1, %rd14;
	mov.b32 	%r17, 2139095039;
	st.global.u32 	[%rd15], %r17;
	bra.uni 	$L__BB0_8;
$L__BB0_5:
	div.rn.f32 	%f46, %f51, %f7;
	mov.f32 	%f47, 0f3F800000;
	sub.f32 	%f48, %f47, %f46;
	mul.wide.s32 	%rd12, %r14, 4;
	add.s64 	%rd13, %rd1, %rd12;
	st.global.f32 	[%rd13], %f48;
	bra.uni 	$L__BB0_8;
$L__BB0_6:
	setp.ne.s32 	%p6, %r14, %r15;
	@%p6 bra 	$L__BB0_8;
	mul.wide.s32 	%rd16, %r14, 4;
	add.s64 	%rd17, %rd1, %rd16;
	mov.b32 	%r18, 2139095039;
	st.global.u32 	[%rd17], %r18;
$L__BB0_8:
	ret;

}
	// .globl	_ZN3cub18CUB_300001_SM_10006detail11EmptyKernelIvEEvv
.visible .entry _ZN3cub18CUB_300001_SM_10006detail11EmptyKernelIvEEvv()
{


	ret;

}
	// .globl	_ZN3cub18CUB_300001_SM_10006detail8for_each13static_kernelINS2_12policy_hub_t12policy_500_tEmN6thrust24THRUST_300001_SM_1000_NS8cuda_cub20__uninitialized_fill7functorINS7_10device_ptrIfEEfEEEEvT0_T1_
.visible .entry _ZN3cub18CUB_300001_SM_10006detail8for_each13static_kernelINS2_12policy_hub_t12policy_500_tEmN6thrust24THRUST_300001_SM_1000_NS8cuda_cub20__uninitialized_fill7functorINS7_10device_ptrIfEEfEEEEvT0_T1_(
	.param .u64 _ZN3cub18CUB_300001_SM_10006detail8for_each13static_kernelINS2_12policy_hub_t12policy_500_tEmN6thrust24THRUST_300001_SM_1000_NS8cuda_cub20__uninitialized_fill7functorINS7_10device_ptrIfEEfEEEEvT0_T1__param_0,
	.param .align 8 .b8 _ZN3cub18CUB_300001_SM_10006detail8for_each13static_kernelINS2_12policy_hub_t12policy_500_tEmN6thrust24THRUST_300001_SM_1000_NS8cuda_cub20__uninitialized_fill7functorINS7_10device_ptrIfEEfEEEEvT0_T1__param_1[16]
)
.maxntid 256
{
	.reg .pred 	%p<4>;
	.reg .b16 	%rs<5>;
	.reg .b32 	%r<10>;
	.reg .b32 	%f<3>;
	.reg .b64 	%rd<16>;

	ld.param.f32 	%f2, [_ZN3cub18CUB_300001_SM_10006detail8for_each13static_kernelINS2_12policy_hub_t12policy_500_tEmN6thrust24THRUST_300001_SM_1000_NS8cuda_cub20__uninitialized_fill7functorINS7_10device_ptrIfEEfEEEEvT0_T1__param_1+8];
	ld.param.u64 	%rd4, [_ZN3cub18CUB_300001_SM_10006detail8for_each13static_kernelINS2_12policy_hub_t12policy_500_tEmN6thrust24THRUST_300001_SM_1000_NS8cuda_cub20__uninitialized_fill7functorINS7_10device_ptrIfEEfEEEEvT0_T1__param_1];
	ld.param.u64 	%rd5, [_ZN3cub18CUB_300001_SM_10006detail8for_each13static_kernelINS2_12policy_hub_t12policy_500_tEmN6thrust24THRUST_300001_SM_1000_NS8cuda_cub20__uninitialized_fill7functorINS7_10device_ptrIfEEfEEEEvT0_T1__param_0];
	mov.u32 	%r7, %ctaid.x;
	mul.wide.u32 	%rd1, %r7, 512;
	sub.s64 	%rd2, %rd5, %rd1;
	setp.lt.u64 	%p1, %rd2, 512;
	@%p1 bra 	$L__BB2_2;
	mov.u32 	%r9, %tid.x;
	cvta.to.global.u64 	%rd11, %rd4;
	cvt.u64.u32 	%rd12, %r9;
	add.s64 	%rd13, %rd1, %rd12;
	shl.b64 	%rd14, %rd13, 2;
	add.s64 	%rd15, %rd11, %rd14;
	st.global.f32 	[%rd15], %f2;
	st.global.f32 	[%rd15+1024], %f2;
	bra.uni 	$L__BB2_6;
$L__BB2_2:
	cvta.to.global.u64 	%rd6, %rd4;
	mov.u32 	%r1, %tid.x;
	cvt.u64.u32 	%rd7, %r1;
	setp.le.u64 	%p2, %rd2, %rd7;
	add.s64 	%rd8, %rd1, %rd7;
	shl.b64 	%rd9, %rd8, 2;
	add.s64 	%rd3, %rd6, %rd9;
	@%p2 bra 	$L__BB2_4;
	st.global.f32 	[%rd3], %f2;
$L__BB2_4:
	add.s32 	%r8, %r1, 256;
	cvt.u64.u32 	%rd10, %r8;
	setp.le.u64 	%p3, %rd2, %rd10;
	@%p3 bra 	$L__BB2_6;
	st.global.f32 	[%rd3+1024], %f2;
$L__BB2_6:
	ret;

}


// ===== COMPILED SASS (sm_100) =====

	.target	sm_100

	.elftype	@"ET_EXEC"


//--------------------- .note.nv.tkinfo           --------------------------
	.section	.note.nv.tkinfo,"",@"SHT_NOTE"
	.sectionflags	@"SHF_NOTE_NV_TKINFO"
	.tkinfo
        /*0018*/ 	.word	0x00000002
        /*0030*/ 	.string	""
        /*0030*/ 	.string	"ptxas"
        /*0030*/ 	.string	"Cuda compilation tools, release 13.0, V13.0.88"
        /*0030*/ 	.string	"Build cuda_13.0.r13.0/compiler.36424714_0"
        /*0030*/ 	.string	"-arch sm_100 -m 64 "



//--------------------- .note.nv.cuinfo           --------------------------
	.section	.note.nv.cuinfo,"",@"SHT_NOTE"
	.sectionflags	@"SHF_NOTE_NV_CUINFO"
        /*0018*/ 	.short	0x0002
        /*001a*/ 	.short	0x0064
        /*001c*/ 	.short	0x0082
	.zero		2


//--------------------- .nv.info                  --------------------------
	.section	.nv.info,"",@"SHT_CUDA_INFO"
	.align	4


	//----- nvinfo : EIATTR_REGCOUNT
	.align		4
        /*0000*/ 	.byte	0x04, 0x2f
        /*0002*/ 	.short	(.L_46 - .L_45)
	.align		4
.L_45:
        /*0004*/ 	.word	index@(_Z9distancesPfS_Pi)
        /*0008*/ 	.word	0x00000020


	//----- nvinfo : EIATTR_FRAME_SIZE
	.align		4
.L_46:
        /*000c*/ 	.byte	0x04, 0x11
        /*000e*/ 	.short	(.L_48 - .L_47)
	.align		4
.L_47:
        /*0010*/ 	.word	index@($__internal_0_$__cuda_sm3x_div_rn_noftz_f32_slowpath)
        /*0014*/ 	.word	0x00000000


	//----- nvinfo : EIATTR_FRAME_SIZE
	.align		4
.L_48:
        /*0018*/ 	.byte	0x04, 0x11
        /*001a*/ 	.short	(.L_50 - .L_49)
	.align		4
.L_49:
        /*001c*/ 	.word	index@(_Z9distancesPfS_Pi)
        /*0020*/ 	.word	0x00000000


	//----- nvinfo : EIATTR_REGCOUNT
	.align		4
.L_50:
        /*0024*/ 	.byte	0x04, 0x2f
        /*0026*/ 	.short	(.L_52 - .L_51)
	.align		4
.L_51:
        /*0028*/ 	.word	index@(_ZN3cub18CUB_300001_SM_10006detail11EmptyKernelIvEEvv)
        /*002c*/ 	.word	0x00000004


	//----- nvinfo : EIATTR_FRAME_SIZE
	.align		4
.L_52:
        /*0030*/ 	.byte	0x04, 0x11
        /*0032*/ 	.short	(.L_54 - .L_53)
	.align		4
.L_53:
        /*0034*/ 	.word	index@(_ZN3cub18CUB_300001_SM_10006detail11EmptyKernelIvEEvv)
        /*0038*/ 	.word	0x00000000


	//----- nvinfo : EIATTR_REGCOUNT
	.align		4
.L_54:
        /*003c*/ 	.byte	0x04, 0x2f
        /*003e*/ 	.short	(.L_56 - .L_55)
	.align		4
.L_55:
        /*0040*/ 	.word	index@(_ZN3cub18CUB_300001_SM_10006detail8for_each13static_kernelINS2_12policy_hub_t12policy_500_tEmN6thrust24THRUST_300001_SM_1000_NS8cuda_cub20__uninitialized_fill7functorINS7_10device_ptrIfEEfEEEEvT0_T1_)
        /*0044*/ 	.word	0x00000008


	//----- nvinfo : EIATTR_FRAME_SIZE
	.align		4
.L_56:
        /*0048*/ 	.byte	0x04, 0x11
        /*004a*/ 	.short	(.L_58 - .L_57)
	.align		4
.L_57:
        /*004c*/ 	.word	index@(_ZN3cub18CUB_300001_SM_10006detail8for_each13static_kernelINS2_12policy_hub_t12policy_500_tEmN6thrust24THRUST_300001_SM_1000_NS8cuda_cub20__uninitialized_fill7functorINS7_10device_ptrIfEEfEEEEvT0_T1_)
        /*0050*/ 	.word	0x00000000


	//----- nvinfo : EIATTR_MIN_STACK_SIZE
	.align		4
.L_58:
        /*0054*/ 	.byte	0x04, 0x12
        /*0056*/ 	.short	(.L_60 - .L_59)
	.align		4
.L_59:
        /*0058*/ 	.word	index@(_ZN3cub18CUB_300001_SM_10006detail8for_each13static_kernelINS2_12policy_hub_t12policy_500_tEmN6thrust24THRUST_300001_SM_1000_NS8cuda_cub20__uninitialized_fill7functorINS7_10device_ptrIfEEfEEEEvT0_T1_)
        /*005c*/ 	.word	0x00000000


	//----- nvinfo : EIATTR_MIN_STACK_SIZE
	.align		4
.L_60:
        /*0060*/ 	.byte	0x04, 0x12
        /*0062*/ 	.short	(.L_62 - .L_61)
	.align		4
.L_61:
        /*0064*/ 	.word	index@(_ZN3cub18CUB_300001_SM_10006detail11EmptyKernelIvEEvv)
        /*0068*/ 	.word	0x00000000


	//----- nvinfo : EIATTR_MIN_STACK_SIZE
	.align		4
.L_62:
        /*006c*/ 	.byte	0x04, 0x12
        /*006e*/ 	.short	(.L_64 - .L_63)
	.align		4
.L_63:
        /*0070*/ 	.word	index@(_Z9distancesPfS_Pi)
        /*0074*/ 	.word	0x00000000
.L_64:


//--------------------- .nv.compat                --------------------------
	.section	.nv.compat,"",@"SHT_CUDA_COMPAT_INFO"
	.align	4
        /*0000*/ 	.byte	0x02, 0x09, 0x00, 0x00, 0x02, 0x02, 0x01, 0x00, 0x02, 0x05, 0x05, 0x00, 0x03, 0x07, 0x01, 0x01
        /*0010*/ 	.byte	0x02, 0x03, 0x00, 0x00, 0x02, 0x06, 0x01, 0x00, 0x04, 0x0b, 0x08, 0x00, 0x01, 0x00, 0x00, 0x00
        /*0020*/ 	.byte	0x00, 0x00, 0x00, 0x00


//--------------------- .nv.info._ZN3cub18CUB_300001_SM_10006detail8for_each13static_kernelINS2_12policy_hub_t12policy_500_tEmN6thrust24THRUST_300001_SM_1000_NS8cuda_cub20__uninitialized_fill7functorINS7_10device_ptrIfEEfEEEEvT0_T1_ --------------------------
	.section	.nv.info._ZN3cub18CUB_300001_SM_10006detail8for_each13static_kernelINS2_12policy_hub_t12policy_500_tEmN6thrust24THRUST_300001_SM_1000_NS8cuda_cub20__uninitialized_fill7functorINS7_10device_ptrIfEEfEEEEvT0_T1_,"",@"SHT_CUDA_INFO"
	.sectionflags	@""
	.align	4


	//----- nvinfo : EIATTR_CUDA_API_VERSION
	.align		4
        /*0000*/ 	.byte	0x04, 0x37
        /*0002*/ 	.short	(.L_66 - .L_65)
.L_65:
        /*0004*/ 	.word	0x00000082


	//----- nvinfo : EIATTR_KPARAM_INFO
	.align		4
.L_66:
        /*0008*/ 	.byte	0x04, 0x17
        /*000a*/ 	.short	(.L_68 - .L_67)
.L_67:
        /*000c*/ 	.word	0x00000000
        /*0010*/ 	.short	0x0001
        /*0012*/ 	.short	0x0008
        /*0014*/ 	.byte	0x00, 0xf0, 0x41, 0x00


	//----- nvinfo : EIATTR_KPARAM_INFO
	.align		4
.L_68:
        /*0018*/ 	.byte	0x04, 0x17
        /*001a*/ 	.short	(.L_70 - .L_69)
.L_69:
        /*001c*/ 	.word	0x00000000
        /*0020*/ 	.short	0x0000
        /*0022*/ 	.short	0x0000
        /*0024*/ 	.byte	0x00, 0xf0, 0x21, 0x00


	//----- nvinfo : EIATTR_SPARSE_MMA_MASK
	.align		4
.L_70:
        /*0028*/ 	.byte	0x03, 0x50
        /*002a*/ 	.short	0x0000


	//----- nvinfo : EIATTR_MAXREG_COUNT
	.align		4
        /*002c*/ 	.byte	0x03, 0x1b
        /*002e*/ 	.short	0x00ff


	//----- nvinfo : EIATTR_MERCURY_ISA_VERSION
	.align		4
        /*0030*/ 	.byte	0x03, 0x5f
        /*0032*/ 	.short	0x0101


	//----- nvinfo : EIATTR_VRC_CTA_INIT_COUNT
	.align		4
        /*0034*/ 	.byte	0x02, 0x4a
	.zero		1
	.zero		1


	//----- nvinfo : EIATTR_EXIT_INSTR_OFFSETS
	.align		4
        /*0038*/ 	.byte	0x04, 0x1c
        /*003a*/ 	.short	(.L_72 - .L_71)


	//   ....[0]....
.L_71:
        /*003c*/ 	.word	0x00000130


	//   ....[1]....
        /*0040*/ 	.word	0x00000230


	//   ....[2]....
        /*0044*/ 	.word	0x00000260


	//----- nvinfo : EIATTR_MAX_THREADS
	.align		4
.L_72:
        /*0048*/ 	.byte	0x04, 0x05
        /*004a*/ 	.short	(.L_74 - .L_73)
.L_73:
        /*004c*/ 	.word	0x00000100
        /*0050*/ 	.word	0x00000001
        /*0054*/ 	.word	0x00000001


	//----- nvinfo : EIATTR_CBANK_PARAM_SIZE
	.align		4
.L_74:
        /*0058*/ 	.byte	0x03, 0x19
        /*005a*/ 	.short	0x0018


	//----- nvinfo : EIATTR_PARAM_CBANK
	.align		4
        /*005c*/ 	.byte	0x04, 0x0a
        /*005e*/ 	.short	(.L_76 - .L_75)
	.align		4
.L_75:
        /*0060*/ 	.word	index@(.nv.constant0._ZN3cub18CUB_300001_SM_10006detail8for_each13static_kernelINS2_12policy_hub_t12policy_500_tEmN6thrust24THRUST_300001_SM_1000_NS8cuda_cub20__uninitialized_fill7functorINS7_10device_ptrIfEEfEEEEvT0_T1_)
        /*0064*/ 	.short	0x0380
        /*0066*/ 	.short	0x0018


	//----- nvinfo : EIATTR_SW_WAR
	.align		4
.L_76:
        /*0068*/ 	.byte	0x04, 0x36
        /*006a*/ 	.short	(.L_78 - .L_77)
.L_77:
        /*006c*/ 	.word	0x00000008
.L_78:


//--------------------- .nv.info._ZN3cub18CUB_300001_SM_10006detail11EmptyKernelIvEEvv --------------------------
	.section	.nv.info._ZN3cub18CUB_300001_SM_10006detail11EmptyKernelIvEEvv,"",@"SHT_CUDA_INFO"
	.sectionflags	@""
	.align	4


	//----- nvinfo : EIATTR_CUDA_API_VERSION
	.align		4
        /*0000*/ 	.byte	0x04, 0x37
        /*0002*/ 	.short	(.L_80 - .L_79)
.L_79:
        /*0004*/ 	.word	0x00000082


	//----- nvinfo : EIATTR_SPARSE_MMA_MASK
	.align		4
.L_80:
        /*0008*/ 	.byte	0x03, 0x50
        /*000a*/ 	.short	0x0000


	//----- nvinfo : EIATTR_MAXREG_COUNT
	.align		4
        /*000c*/ 	.byte	0x03, 0x1b
        /*000e*/ 	.short	0x00ff


	//----- nvinfo : EIATTR_MERCURY_ISA_VERSION
	.align		4
        /*0010*/ 	.byte	0x03, 0x5f
        /*0012*/ 	.short	0x0101


	//----- nvinfo : EIATTR_VRC_CTA_INIT_COUNT
	.align		4
        /*0014*/ 	.byte	0x02, 0x4a
	.zero		1
	.zero		1


	//----- nvinfo : EIATTR_EXIT_INSTR_OFFSETS
	.align		4
        /*0018*/ 	.byte	0x04, 0x1c
        /*001a*/ 	.short	(.L_82 - .L_81)


	//   ....[0]....
.L_81:
        /*001c*/ 	.word	0x00000010


	//----- nvinfo : EIATTR_SW_WAR
	.align		4
.L_82:
        /*0020*/ 	.byte	0x04, 0x36
        /*0022*/ 	.short	(.L_84 - .L_83)
.L_83:
        /*0024*/ 	.word	0x00000008
.L_84:


//--------------------- .nv.info._Z9distancesPfS_Pi --------------------------
	.section	.nv.info._Z9distancesPfS_Pi,"",@"SHT_CUDA_INFO"
	.sectionflags	@""
	.align	4


	//----- nvinfo : EIATTR_CUDA_API_VERSION
	.align		4
        /*0000*/ 	.byte	0x04, 0x37
        /*0002*/ 	.short	(.L_86 - .L_85)
.L_85:
        /*0004*/ 	.word	0x00000082


	//----- nvinfo : EIATTR_KPARAM_INFO
	.align		4
.L_86:
        /*0008*/ 	.byte	0x04, 0x17
        /*000a*/ 	.short	(.L_88 - .L_87)
.L_87:
        /*000c*/ 	.word	0x00000000
        /*0010*/ 	.short	0x0002
        /*0012*/ 	.short	0x0010
        /*0014*/ 	.byte	0x00, 0xf5, 0x21, 0x00


	//----- nvinfo : EIATTR_KPARAM_INFO
	.align		4
.L_88:
        /*0018*/ 	.byte	0x04, 0x17
        /*001a*/ 	.short	(.L_90 - .L_89)
.L_89:
        /*001c*/ 	.word	0x00000000
        /*0020*/ 	.short	0x0001
        /*0022*/ 	.short	0x0008
        /*0024*/ 	.byte	0x00, 0xf5, 0x21, 0x00


	//----- nvinfo : EIATTR_KPARAM_INFO
	.align		4
.L_90:
        /*0028*/ 	.byte	0x04, 0x17
        /*002a*/ 	.short	(.L_92 - .L_91)
.L_91:
        /*002c*/ 	.word	0x00000000
        /*0030*/ 	.short	0x0000
        /*0032*/ 	.short	0x0000
        /*0034*/ 	.byte	0x00, 0xf5, 0x21, 0x00


	//----- nvinfo : EIATTR_SPARSE_MMA_MASK
	.align		4
.L_92:
        /*0038*/ 	.byte	0x03, 0x50
        /*003a*/ 	.short	0x0000


	//----- nvinfo : EIATTR_MAXREG_COUNT
	.align		4
        /*003c*/ 	.byte	0x03, 0x1b
        /*003e*/ 	.short	0x00ff


	//----- nvinfo : EIATTR_MERCURY_ISA_VERSION
	.align		4
        /*0040*/ 	.byte	0x03, 0x5f
        /*0042*/ 	.short	0x0101


	//----- nvinfo : EIATTR_VRC_CTA_INIT_COUNT
	.align		4
        /*0044*/ 	.byte	0x02, 0x4a
	.zero		1
	.zero		1


	//----- nvinfo : EIATTR_EXIT_INSTR_OFFSETS
	.align		4
        /*0048*/ 	.byte	0x04, 0x1c
        /*004a*/ 	.short	(.L_94 - .L_93)


	//   ....[0]....
.L_93:
        /*004c*/ 	.word	0x00000a30


	//   ....[1]....
        /*0050*/ 	.word	0x00000b50


	//   ....[2]....
        /*0054*/ 	.word	0x00000b70


	//   ....[3]....
        /*0058*/ 	.word	0x00000bc0


	//----- nvinfo : EIATTR_CRS_STACK_SIZE
	.align		4
.L_94:
        /*005c*/ 	.byte	0x04, 0x1e
        /*005e*/ 	.short	(.L_96 - .L_95)
.L_95:
        /*0060*/ 	.word	0x00000000


	//----- nvinfo : EIATTR_CBANK_PARAM_SIZE
	.align		4
.L_96:
        /*0064*/ 	.byte	0x03, 0x19
        /*0066*/ 	.short	0x0018


	//----- nvinfo : EIATTR_PARAM_CBANK
	.align		4
        /*0068*/ 	.byte	0x04, 0x0a
        /*006a*/ 	.short	(.L_98 - .L_97)
	.align		4
.L_97:
        /*006c*/ 	.word	index@(.nv.constant0._Z9distancesPfS_Pi)
        /*0070*/ 	.short	0x0380
        /*0072*/ 	.short	0x0018


	//----- nvinfo : EIATTR_SW_WAR
	.align		4
.L_98:
        /*0074*/ 	.byte	0x04, 0x36
        /*0076*/ 	.short	(.L_100 - .L_99)
.L_99:
        /*0078*/ 	.word	0x00000008
.L_100:


//--------------------- .nv.callgraph             --------------------------
	.section	.nv.callgraph,"",@"SHT_CUDA_CALLGRAPH"
	.align	4
	.sectionentsize	8
	.align		4
        /*0000*/ 	.word	0x00000000
	.align		4
        /*0004*/ 	.word	0xffffffff
	.align		4
        /*0008*/ 	.word	0x00000000
	.align		4
        /*000c*/ 	.word	0xfffffffe
	.align		4
        /*0010*/ 	.word	0x00000000
	.align		4
        /*0014*/ 	.word	0xfffffffd
	.align		4
        /*0018*/ 	.word	0x00000000
	.align		4
        /*001c*/ 	.word	0xfffffffc


//--------------------- .nv.constant4             --------------------------
	.section	.nv.constant4,"a",@progbits
	.align	8
	.align		8
.nv.constant4:
        /*0000*/ 	.dword	_ZN34_INTERNAL_638303a6_4_k_cu_0a6e9b1e4cuda3std3__45__cpo5beginE
	.align		8
        /*0008*/ 	.dword	_ZN34_INTERNAL_638303a6_4_k_cu_0a6e9b1e4cuda3std3__45__cpo3endE
	.align		8
        /*0010*/ 	.dword	_ZN34_INTERNAL_638303a6_4_k_cu_0a6e9b1e4cuda3std3__45__cpo6cbeginE
	.align		8
        /*0018*/ 	.dword	_ZN34_INTERNAL_638303a6_4_k_cu_0a6e9b1e4cuda3std3__45__cpo4cendE
	.align		8
        /*0020*/ 	.dword	_ZN34_INTERNAL_638303a6_4_k_cu_0a6e9b1e4cuda3std3__45__cpo6rbeginE
	.align		8
        /*0028*/ 	.dword	_ZN34_INTERNAL_638303a6_4_k_cu_0a6e9b1e4cuda3std3__45__cpo4rendE
	.align		8
        /*0030*/ 	.dword	_ZN34_INTERNAL_638303a6_4_k_cu_0a6e9b1e4cuda3std3__45__cpo7crbeginE
	.align		8
        /*0038*/ 	.dword	_ZN34_INTERNAL_638303a6_4_k_cu_0a6e9b1e4cuda3std3__45__cpo5crendE
	.align		8
        /*0040*/ 	.dword	_ZN34_INTERNAL_638303a6_4_k_cu_0a6e9b1e4cuda3std3__436_GLOBAL__N__638303a6_4_k_cu_0a6e9b1e6ignoreE
	.align		8
        /*0048*/ 	.dword	_ZN34_INTERNAL_638303a6_4_k_cu_0a6e9b1e4cuda3std3__419piecewise_constructE
	.align		8
        /*0050*/ 	.dword	_ZN34_INTERNAL_638303a6_4_k_cu_0a6e9b1e4cuda3std3__48in_placeE
	.align		8
        /*0058*/ 	.dword	_ZN34_INTERNAL_638303a6_4_k_cu_0a6e9b1e4cuda3std3__420unreachable_sentinelE
	.align		8
        /*0060*/ 	.dword	_ZN34_INTERNAL_638303a6_4_k_cu_0a6e9b1e4cuda3std3__47nulloptE
	.align		8
        /*0068*/ 	.dword	_ZN34_INTERNAL_638303a6_4_k_cu_0a6e9b1e4cuda3std3__48unexpectE
	.align		8
        /*0070*/ 	.dword	_ZN34_INTERNAL_638303a6_4_k_cu_0a6e9b1e4cuda3std6ranges3__45__cpo4swapE
	.align		8
        /*0078*/ 	.dword	_ZN34_INTERNAL_638303a6_4_k_cu_0a6e9b1e4cuda3std6ranges3__45__cpo9iter_moveE
	.align		8
        /*0080*/ 	.dword	_ZN34_INTERNAL_638303a6_4_k_cu_0a6e9b1e4cuda3std6ranges3__45__cpo5beginE
	.align		8
        /*0088*/ 	.dword	_ZN34_INTERNAL_638303a6_4_k_cu_0a6e9b1e4cuda3std6ranges3__45__cpo3endE
	.align		8
        /*0090*/ 	.dword	_ZN34_INTERNAL_638303a6_4_k_cu_0a6e9b1e4cuda3std6ranges3__45__cpo6cbeginE
	.align		8
        /*0098*/ 	.dword	_ZN34_INTERNAL_638303a6_4_k_cu_0a6e9b1e4cuda3std6ranges3__45__cpo4cendE
	.align		8
        /*00a0*/ 	.dword	_ZN34_INTERNAL_638303a6_4_k_cu_0a6e9b1e4cuda3std6ranges3__45__cpo7advanceE
	.align		8
        /*00a8*/ 	.dword	_ZN34_INTERNAL_638303a6_4_k_cu_0a6e9b1e4cuda3std6ranges3__45__cpo9iter_swapE
	.align		8
        /*00b0*/ 	.dword	_ZN34_INTERNAL_638303a6_4_k_cu_0a6e9b1e4cuda3std6ranges3__45__cpo4nextE
	.align		8
        /*00b8*/ 	.dword	_ZN34_INTERNAL_638303a6_4_k_cu_0a6e9b1e4cuda3std6ranges3__45__cpo4prevE
	.align		8
        /*00c0*/ 	.dword	_ZN34_INTERNAL_638303a6_4_k_cu_0a6e9b1e4cuda3std6ranges3__45__cpo4dataE
	.align		8
        /*00c8*/ 	.dword	_ZN34_INTERNAL_638303a6_4_k_cu_0a6e9b1e4cuda3std6ranges3__45__cpo5cdataE
	.align		8
        /*00d0*/ 	.dword	_ZN34_INTERNAL_638303a6_4_k_cu_0a6e9b1e4cuda3std6ranges3__45__cpo4sizeE
	.align		8
        /*00d8*/ 	.dword	_ZN34_INTERNAL_638303a6_4_k_cu_0a6e9b1e4cuda3std6ranges3__45__cpo5ssizeE
	.align		8
        /*00e0*/ 	.dword	_ZN34_INTERNAL_638303a6_4_k_cu_0a6e9b1e4cuda3std6ranges3__45__cpo8distanceE
	.align		8
        /*00e8*/ 	.dword	_ZN34_INTERNAL_638303a6_4_k_cu_0a6e9b1e6thrust24THRUST_300001_SM_1000_NS8cuda_cub3parE
	.align		8
        /*00f0*/ 	.dword	_ZN34_INTERNAL_638303a6_4_k_cu_0a6e9b1e6thrust24THRUST_300001_SM_1000_NS8cuda_cub10par_nosyncE
	.align		8
        /*00f8*/ 	.dword	_ZN34_INTERNAL_638303a6_4_k_cu_0a6e9b1e6thrust24THRUST_300001_SM_1000_NS6system6detail10sequential3seqE
	.align		8
        /*0100*/ 	.dword	_ZN34_INTERNAL_638303a6_4_k_cu_0a6e9b1e6thrust24THRUST_300001_SM_1000_NS6system3cpp3parE
	.align		8
        /*0108*/ 	.dword	_ZN34_INTERNAL_638303a6_4_k_cu_0a6e9b1e6thrust24THRUST_300001_SM_1000_NS12placeholders2_1E
	.align		8
        /*0110*/ 	.dword	_ZN34_INTERNAL_638303a6_4_k_cu_0a6e9b1e6thrust24THRUST_300001_SM_1000_NS12placeholders2_2E
	.align		8
        /*0118*/ 	.dword	_ZN34_INTERNAL_638303a6_4_k_cu_0a6e9b1e6thrust24THRUST_300001_SM_1000_NS12placeholders2_3E
	.align		8
        /*0120*/ 	.dword	_ZN34_INTERNAL_638303a6_4_k_cu_0a6e9b1e6thrust24THRUST_300001_SM_1000_NS12placeholders2_4E
	.align		8
        /*0128*/ 	.dword	_ZN34_INTERNAL_638303a6_4_k_cu_0a6e9b1e6thrust24THRUST_300001_SM_1000_NS12placeholders2_5E
	.align		8
        /*0130*/ 	.dword	_ZN34_INTERNAL_638303a6_4_k_cu_0a6e9b1e6thrust24THRUST_300001_SM_1000_NS12placeholders2_6E
	.align		8
        /*0138*/ 	.dword	_ZN34_INTERNAL_638303a6_4_k_cu_0a6e9b1e6thrust24THRUST_300001_SM_1000_NS12placeholders2_7E
	.align		8
        /*0140*/ 	.dword	_ZN34_INTERNAL_638303a6_4_k_cu_0a6e9b1e6thrust24THRUST_300001_SM_1000_NS12placeholders2_8E
	.align		8
        /*0148*/ 	.dword	_ZN34_INTERNAL_638303a6_4_k_cu_0a6e9b1e6thrust24THRUST_300001_SM_1000_NS12placeholders2_9E
	.align		8
        /*0150*/ 	.dword	_ZN34_INTERNAL_638303a6_4_k_cu_0a6e9b1e6thrust24THRUST_300001_SM_1000_NS12placeholders3_10E
	.align		8
        /*0158*/ 	.dword	_ZN34_INTERNAL_638303a6_4_k_cu_0a6e9b1e6thrust24THRUST_300001_SM_1000_NS3seqE
	.align		8
        /*0160*/ 	.dword	_ZN34_INTERNAL_638303a6_4_k_cu_0a6e9b1e6thrust24THRUST_300001_SM_1000_NS6deviceE


//--------------------- .text._ZN3cub18CUB_300001_SM_10006detail8for_each13static_kernelINS2_12policy_hub_t12policy_500_tEmN6thrust24THRUST_300001_SM_1000_NS8cuda_cub20__uninitialized_fill7functorINS7_10device_ptrIfEEfEEEEvT0_T1_ --------------------------
	.section	.text._ZN3cub18CUB_300001_SM_10006detail8for_each13static_kernelINS2_12policy_hub_t12policy_500_tEmN6thrust24THRUST_300001_SM_1000_NS8cuda_cub20__uninitialized_fill7functorINS7_10device_ptrIfEEfEEEEvT0_T1_,"ax",@progbits
	.align	128
        .global         _ZN3cub18CUB_300001_SM_10006detail8for_each13static_kernelINS2_12policy_hub_t12policy_500_tEmN6thrust24THRUST_300001_SM_1000_NS8cuda_cub20__uninitialized_fill7functorINS7_10device_ptrIfEEfEEEEvT0_T1_
        .type           _ZN3cub18CUB_300001_SM_10006detail8for_each13static_kernelINS2_12policy_hub_t12policy_500_tEmN6thrust24THRUST_300001_SM_1000_NS8cuda_cub20__uninitialized_fill7functorINS7_10device_ptrIfEEfEEEEvT0_T1_,@function
        .size           _ZN3cub18CUB_300001_SM_10006detail8for_each13static_kernelINS2_12policy_hub_t12policy_500_tEmN6thrust24THRUST_300001_SM_1000_NS8cuda_cub20__uninitialized_fill7functorINS7_10device_ptrIfEEfEEEEvT0_T1_,(.L_x_20 - _ZN3cub18CUB_300001_SM_10006detail8for_each13static_kernelINS2_12policy_hub_t12policy_500_tEmN6thrust24THRUST_300001_SM_1000_NS8cuda_cub20__uninitialized_fill7functorINS7_10device_ptrIfEEfEEEEvT0_T1_)
        .other          _ZN3cub18CUB_300001_SM_10006detail8for_each13static_kernelINS2_12policy_hub_t12policy_500_tEmN6thrust24THRUST_300001_SM_1000_NS8cuda_cub20__uninitialized_fill7functorINS7_10device_ptrIfEEfEEEEvT0_T1_,@"STO_CUDA_ENTRY STV_DEFAULT"
_ZN3cub18CUB_300001_SM_10006detail8for_each13static_kernelINS2_12policy_hub_t12policy_500_tEmN6thrust24THRUST_300001_SM_1000_NS8cuda_cub20__uninitialized_fill7functorINS7_10device_ptrIfEEfEEEEvT0_T1_:
.text._ZN3cub18CUB_300001_SM_10006detail8for_each13static_kernelINS2_12policy_hub_t12policy_500_tEmN6thrust24THRUST_300001_SM_1000_NS8cuda_cub20__uninitialized_fill7functorINS7_10device_ptrIfEEfEEEEvT0_T1_:
[----:B------:R-:W-:Y:S08]  /*0000*/  LDC R1, c[0x0][0x37c] ;  /* 0x0000df00ff017b82 */ /* 0x000ff00000000800 */
[----:B------:R-:W0:Y:S01]  /*0010*/  S2UR UR4, SR_CTAID.X ;  /* 0x00000000000479c3 */ /* 0x000e220000002500 */
[----:B------:R-:W1:Y:S01]  /*0020*/  LDCU.64 UR6, c[0x0][0x380] ;  /* 0x00007000ff0677ac */ /* 0x000e620008000a00 */
[----:B------:R-:W2:Y:S01]  /*0030*/  LDCU.64 UR8, c[0x0][0x358] ;  /* 0x00006b00ff0877ac */ /* 0x000ea20008000a00 */
[----:B0-----:R-:W-:-:S04]  /*0040*/  UIMAD.WIDE.U32 UR4, UR4, 0x200, URZ ;  /* 0x00000200040478a5 */ /* 0x001fc8000f8e00ff */
[----:B-1----:R-:W-:-:S04]  /*0050*/  UIADD3 UR6, UP0, UPT, -UR4, UR6, URZ ;  /* 0x0000000604067290 */ /* 0x002fc8000ff1e1ff */
[----:B------:R-:W-:Y:S02]  /*0060*/  UIADD3.X UR7, UPT, UPT, ~UR5, UR7, URZ, UP0, !UPT ;  /* 0x0000000705077290 */ /* 0x000fe400087fe5ff */
[----:B------:R-:W-:-:S04]  /*0070*/  UISETP.GE.U32.AND UP0, UPT, UR6, 0x200, UPT ;  /* 0x000002000600788c */ /* 0x000fc8000bf06070 */
[----:B------:R-:W-:-:S09]  /*0080*/  UISETP.GE.U32.AND.EX UP0, UPT, UR7, URZ, UPT, UP0 ;  /* 0x000000ff0700728c */ /* 0x000fd2000bf06100 */
[----:B--2---:R-:W-:Y:S05]  /*0090*/  BRA.U !UP0, `(.L_x_0) ;  /* 0x0000000108287547 */ /* 0x004fea000b800000 */
[----:B------:R-:W0:Y:S01]  /*00a0*/  S2R R0, SR_TID.X ;  /* 0x0000000000007919 */ /* 0x000e220000002100 */
[----:B------:R-:W1:Y:S01]  /*00b0*/  LDCU.64 UR6, c[0x0][0x388] ;  /* 0x00007100ff0677ac */ /* 0x000e620008000a00 */
[----:B------:R-:W2:Y:S01]  /*00c0*/  LDC R5, c[0x0][0x390] ;  /* 0x0000e400ff057b82 */ /* 0x000ea20000000800 */
[----:B0-----:R-:W-:-:S05]  /*00d0*/  IADD3 R0, P0, PT, R0, UR4, RZ ;  /* 0x0000000400007c10 */ /* 0x001fca000ff1e0ff */
[----:B------:R-:W-:Y:S01]  /*00e0*/  IMAD.X R3, RZ, RZ, UR5, P0 ;  /* 0x00000005ff037e24 */ /* 0x000fe200080e06ff */
[----:B-1----:R-:W-:-:S04]  /*00f0*/  LEA R2, P0, R0, UR6, 0x2 ;  /* 0x0000000600027c11 */ /* 0x002fc8000f8010ff */
[----:B------:R-:W-:-:S05]  /*0100*/  LEA.HI.X R3, R0, UR7, R3, 0x2, P0 ;  /* 0x0000000700037c11 */ /* 0x000fca00080f1403 */
[----:B--2---:R-:W-:Y:S04]  /*0110*/  STG.E desc[UR8][R2.64], R5 ;  /* 0x0000000502007986 */ /* 0x004fe8000c101908 */
[----:B------:R-:W-:Y:S01]  /*0120*/  STG.E desc[UR8][R2.64+0x400], R5 ;  /* 0x0004000502007986 */ /* 0x000fe2000c101908 */
[----:B------:R-:W-:Y:S05]  /*0130*/  EXIT ;  /* 0x000000000000794d */ /* 0x000fea0003800000 */
.L_x_0:
[----:B------:R-:W0:Y:S01]  /*0140*/  S2R R0, SR_TID.X ;  /* 0x0000000000007919 */ /* 0x000e220000002100 */
[----:B------:R-:W-:Y:S01]  /*0150*/  IMAD.U32 R2, RZ, RZ, UR7 ;  /* 0x00000007ff027e24 */ /* 0x000fe2000f8e00ff */
[----:B------:R-:W1:Y:S01]  /*0160*/  LDCU.64 UR10, c[0x0][0x388] ;  /* 0x00007100ff0a77ac */ /* 0x000e620008000a00 */
[----:B------:R-:W-:Y:S01]  /*0170*/  IMAD.U32 R4, RZ, RZ, UR7 ;  /* 0x00000007ff047e24 */ /* 0x000fe2000f8e00ff */
[----:B0-----:R-:W-:-:S04]  /*0180*/  ISETP.LT.U32.AND P0, PT, R0, UR6, PT ;  /* 0x0000000600007c0c */ /* 0x001fc8000bf01070 */
[----:B------:R-:W-:Y:S01]  /*0190*/  ISETP.GT.U32.AND.EX P0, PT, R2, RZ, PT, P0 ;  /* 0x000000ff0200720c */ /* 0x000fe20003f04100 */
[C---:B------:R-:W-:Y:S01]  /*01a0*/  VIADD R2, R0.reuse, 0x100 ;  /* 0x0000010000027836 */ /* 0x040fe20000000000 */
[----:B------:R-:W-:-:S04]  /*01b0*/  IADD3 R0, P2, PT, R0, UR4, RZ ;  /* 0x0000000400007c10 */ /* 0x000fc8000ff5e0ff */
[----:B------:R-:W-:Y:S01]  /*01c0*/  ISETP.LT.U32.AND P1, PT, R2, UR6, PT ;  /* 0x0000000602007c0c */ /* 0x000fe2000bf21070 */
[----:B------:R-:W-:Y:S01]  /*01d0*/  IMAD.X R3, RZ, RZ, UR5, P2 ;  /* 0x00000005ff037e24 */ /* 0x000fe200090e06ff */
[----:B-1----:R-:W-:Y:S02]  /*01e0*/  LEA R2, P2, R0, UR10, 0x2 ;  /* 0x0000000a00027c11 */ /* 0x002fe4000f8410ff */
[----:B------:R-:W-:Y:S02]  /*01f0*/  ISETP.GT.U32.AND.EX P1, PT, R4, RZ, PT, P1 ;  /* 0x000000ff0400720c */ /* 0x000fe40003f24110 */
[----:B------:R-:W-:Y:S01]  /*0200*/  LEA.HI.X R3, R0, UR11, R3, 0x2, P2 ;  /* 0x0000000b00037c11 */ /* 0x000fe200090f1403 */
[----:B------:R-:W0:Y:S04]  /*0210*/  @P0 LDC R5, c[0x0][0x390] ;  /* 0x0000e400ff050b82 */ /* 0x000e280000000800 */
[----:B0-----:R0:W-:Y:S06]  /*0220*/  @P0 STG.E desc[UR8][R2.64], R5 ;  /* 0x0000000502000986 */ /* 0x0011ec000c101908 */
[----:B------:R-:W-:Y:S05]  /*0230*/  @!P1 EXIT ;  /* 0x000000000000994d */ /* 0x000fea0003800000 */
[----:B0-----:R-:W0:Y:S02]  /*0240*/  LDC R5, c[0x0][0x390] ;  /* 0x0000e400ff057b82 */ /* 0x001e240000000800 */
[----:B0-----:R-:W-:Y:S01]  /*0250*/  STG.E desc[UR8][R2.64+0x400], R5 ;  /* 0x0004000502007986 */ /* 0x001fe2000c101908 */
[----:B------:R-:W-:Y:S05]  /*0260*/  EXIT ;  /* 0x000000000000794d */ /* 0x000fea0003800000 */
.L_x_1:
[----:B------:R-:W-:-:S00]  /*0270*/  BRA `(.L_x_1) ;  /* 0xfffffffc00fc7947 */ /* 0x000fc0000383ffff */
[----:B------:R-:W-:-:S00]  /*0280*/  NOP ;  /* 0x0000000000007918 */ /* 0x000fc00000000000 */
[----:B------:R-:W-:-:S00]  /*0290*/  NOP ;  /* 0x0000000000007918 */ /* 0x000fc00000000000 */
[----:B------:R-:W-:-:S00]  /*02a0*/  NOP ;  /* 0x0000000000007918 */ /* 0x000fc00000000000 */
[----:B------:R-:W-:-:S00]  /*02b0*/  NOP ;  /* 0x0000000000007918 */ /* 0x000fc00000000000 */
[----:B------:R-:W-:-:S00]  /*02c0*/  NOP ;  /* 0x0000000000007918 */ /* 0x000fc00000000000 */
[----:B------:R-:W-:-:S00]  /*02d0*/  NOP ;  /* 0x0000000000007918 */ /* 0x000fc00000000000 */
[----:B------:R-:W-:-:S00]  /*02e0*/  NOP ;  /* 0x0000000000007918 */ /* 0x000fc00000000000 */
[----:B------:R-:W-:-:S00]  /*02f0*/  NOP ;  /* 0x0000000000007918 */ /* 0x000fc00000000000 */
.L_x_20:


//--------------------- .text._ZN3cub18CUB_300001_SM_10006detail11EmptyKernelIvEEvv --------------------------
	.section	.text._ZN3cub18CUB_300001_SM_10006detail11EmptyKernelIvEEvv,"ax",@progbits
	.align	128
        .global         _ZN3cub18CUB_300001_SM_10006detail11EmptyKernelIvEEvv
        .type           _ZN3cub18CUB_300001_SM_10006detail11EmptyKernelIvEEvv,@function
        .size           _ZN3cub18CUB_300001_SM_10006detail11EmptyKernelIvEEvv,(.L_x_21 - _ZN3cub18CUB_300001_SM_10006detail11EmptyKernelIvEEvv)
        .other          _ZN3cub18CUB_300001_SM_10006detail11EmptyKernelIvEEvv,@"STO_CUDA_ENTRY STV_DEFAULT"
_ZN3cub18CUB_300001_SM_10006detail11EmptyKernelIvEEvv:
.text._ZN3cub18CUB_300001_SM_10006detail11EmptyKernelIvEEvv:
[----:B------:R-:W-:Y:S01]  /*0000*/  LDC R1, c[0x0][0x37c] ;  /* 0x0000df00ff017b82 */ /* 0x000fe20000000800 */
[----:B------:R-:W-:Y:S05]  /*0010*/  EXIT ;  /* 0x000000000000794d */ /* 0x000fea0003800000 */
.L_x_2:
        /* <DEDUP_REMOVED lines=14> */
.L_x_21:


//--------------------- .text._Z9distancesPfS_Pi  --------------------------
	.section	.text._Z9distancesPfS_Pi,"ax",@progbits
	.align	128
        .global         _Z9distancesPfS_Pi
        .type           _Z9distancesPfS_Pi,@function
        .size           _Z9distancesPfS_Pi,(.L_x_19 - _Z9distancesPfS_Pi)
        .other          _Z9distancesPfS_Pi,@"STO_CUDA_ENTRY STV_DEFAULT"
_Z9distancesPfS_Pi:
.text._Z9distancesPfS_Pi:
[----:B------:R-:W-:Y:S08]  /*0000*/  LDC R1, c[0x0][0x37c] ;  /* 0x0000df00ff017b82 */ /* 0x000ff00000000800 */
[----:B------:R-:W0:Y:S01]  /*0010*/  LDC.64 R2, c[0x0][0x390] ;  /* 0x0000e400ff027b82 */ /* 0x000e220000000a00 */
[----:B------:R-:W0:Y:S02]  /*0020*/  LDCU.64 UR6, c[0x0][0x358] ;  /* 0x00006b00ff0677ac */ /* 0x000e240008000a00 */
[----:B0-----:R-:W2:Y:S01]  /*0030*/  LDG.E R3, desc[UR6][R2.64] ;  /* 0x0000000602037981 */ /* 0x001ea2000c1e1900 */
[----:B------:R-:W0:Y:S01]  /*0040*/  LDCU UR4, c[0x0][0x360] ;  /* 0x00006c00ff0477ac */ /* 0x000e220008000800 */
[----:B------:R-:W0:Y:S01]  /*0050*/  S2R R8, SR_CTAID.X ;  /* 0x0000000000087919 */ /* 0x000e220000002500 */
[----:B------:R-:W0:Y:S02]  /*0060*/  S2R R5, SR_TID.X ;  /* 0x0000000000057919 */ /* 0x000e240000002100 */
[----:B0-----:R-:W-:-:S05]  /*0070*/  IMAD R8, R8, UR4, R5 ;  /* 0x0000000408087c24 */ /* 0x001fca000f8e0205 */
[----:B--2---:R-:W-:-:S04]  /*0080*/  ISETP.NE.AND P0, PT, R8, R3, PT ;  /* 0x000000030800720c */ /* 0x004fc80003f05270 */
[----:B------:R-:W-:-:S13]  /*0090*/  ISETP.GT.OR P0, PT, R8, 0x1b7, !P0 ;  /* 0x000001b70800780c */ /* 0x000fda0004704670 */
[----:B------:R-:W-:Y:S05]  /*00a0*/  @P0 BRA `(.L_x_3) ;  /* 0x0000000800ac0947 */ /* 0x000fea0003800000 */
[----:B------:R-:W0:Y:S01]  /*00b0*/  LDCU.64 UR4, c[0x0][0x380] ;  /* 0x00007000ff0477ac */ /* 0x000e220008000a00 */
[----:B------:R-:W-:Y:S02]  /*00c0*/  HFMA2 R27, -RZ, RZ, 0, 0 ;  /* 0x00000000ff1b7431 */ /* 0x000fe400000001ff */
[----:B------:R-:W-:Y:S02]  /*00d0*/  IMAD R9, R3, 0x21db0, RZ ;  /* 0x00021db003097824 */ /* 0x000fe400078e02ff */
[----:B------:R-:W-:Y:S02]  /*00e0*/  HFMA2 R0, -RZ, RZ, 0, 0 ;  /* 0x00000000ff007431 */ /* 0x000fe400000001ff */
[----:B------:R-:W-:Y:S01]  /*00f0*/  IMAD R11, R8, 0x21db0, RZ ;  /* 0x00021db0080b7824 */ /* 0x000fe200078e02ff */
[----:B------:R-:W-:Y:S01]  /*0100*/  MOV R6, RZ ;  /* 0x000000ff00067202 */ /* 0x000fe20000000f00 */
[----:B0-----:R-:W-:-:S04]  /*0110*/  UIADD3 UR4, UP0, UPT, UR4, 0x10, URZ ;  /* 0x0000001004047890 */ /* 0x001fc8000ff1e0ff */
[----:B------:R-:W-:Y:S02]  /*0120*/  UIADD3.X UR5, UPT, UPT, URZ, UR5, URZ, UP0, !UPT ;  /* 0x00000005ff057290 */ /* 0x000fe400087fe4ff */
[----:B------:R-:W-:Y:S01]  /*0130*/  MOV R2, UR4 ;  /* 0x0000000400027c02 */ /* 0x000fe20008000f00 */
[----:B------:R-:W-:-:S03]  /*0140*/  UMOV UR4, URZ ;  /* 0x000000ff00047c82 */ /* 0x000fc60008000000 */
[----:B------:R-:W-:-:S07]  /*0150*/  MOV R3, UR5 ;  /* 0x0000000500037c02 */ /* 0x000fce0008000f00 */
.L_x_4:
[----:B------:R-:W-:-:S04]  /*0160*/  IMAD.WIDE R4, R11, 0x4, R2 ;  /* 0x000000040b047825 */ /* 0x000fc800078e0202 */
[C---:B------:R-:W-:Y:S01]  /*0170*/  IMAD.WIDE R18, R9.reuse, 0x4, R2 ;  /* 0x0000000409127825 */ /* 0x040fe200078e0202 */
[----:B------:R-:W2:Y:S04]  /*0180*/  LDG.E R29, desc[UR6][R4.64+-0x10] ;  /* 0xfffff006041d7981 */ /* 0x000ea8000c1e1900 */
[----:B------:R-:W3:Y:S04]  /*0190*/  LDG.E R26, desc[UR6][R18.64+-0x10] ;  /* 0xfffff006121a7981 */ /* 0x000ee8000c1e1900 */
[----:B------:R-:W4:Y:S04]  /*01a0*/  LDG.E R7, desc[UR6][R4.64+-0xc] ;  /* 0xfffff40604077981 */ /* 0x000f28000c1e1900 */
[----:B------:R-:W5:Y:S04]  /*01b0*/  LDG.E R24, desc[UR6][R18.64+-0xc] ;  /* 0xfffff40612187981 */ /* 0x000f68000c1e1900 */
        /* <DEDUP_REMOVED lines=10> */
[----:B------:R0:W5:Y:S04]  /*0260*/  LDG.E R25, desc[UR6][R4.64+0xc] ;  /* 0x00000c0604197981 */ /* 0x000168000c1e1900 */
[----:B------:R1:W5:Y:S01]  /*0270*/  LDG.E R12, desc[UR6][R18.64+0xc] ;  /* 0x00000c06120c7981 */ /* 0x000362000c1e1900 */
[----:B------:R-:W-:-:S05]  /*0280*/  IADD3 R28, PT, PT, R9, 0x8, RZ ;  /* 0x00000008091c7810 */ /* 0x000fca0007ffe0ff */
[----:B0-----:R-:W-:-:S05]  /*0290*/  IMAD.WIDE R4, R28, 0x4, R2 ;  /* 0x000000041c047825 */ /* 0x001fca00078e0202 */
[----:B------:R-:W5:Y:S01]  /*02a0*/  LDG.E R18, desc[UR6][R4.64+-0x10] ;  /* 0xfffff00604127981 */ /* 0x000f62000c1e1900 */
[C---:B--2---:R-:W-:Y:S01]  /*02b0*/  FFMA R6, R29.reuse, R29, R6 ;  /* 0x0000001d1d067223 */ /* 0x044fe20000000006 */
[-C--:B---3--:R-:W-:Y:S01]  /*02c0*/  FFMA R29, R29, R26.reuse, R0 ;  /* 0x0000001a1d1d7223 */ /* 0x088fe20000000000 */
[----:B------:R-:W-:Y:S01]  /*02d0*/  FFMA R27, R26, R26, R27 ;  /* 0x0000001a1a1b7223 */ /* 0x000fe2000000001b */
[----:B------:R-:W-:Y:S01]  /*02e0*/  IADD3 R26, PT, PT, R11, 0x8, RZ ;  /* 0x000000080b1a7810 */ /* 0x000fe20007ffe0ff */
[C---:B----4-:R-:W-:Y:S01]  /*02f0*/  FFMA R0, R7.reuse, R7, R6 ;  /* 0x0000000707007223 */ /* 0x050fe20000000006 */
[----:B-----5:R-:W-:-:S03]  /*0300*/  FFMA R29, R7, R24, R29 ;  /* 0x00000018071d7223 */ /* 0x020fc6000000001d */
[----:B------:R-:W-:-:S04]  /*0310*/  IMAD.WIDE R6, R26, 0x4, R2 ;  /* 0x000000041a067825 */ /* 0x000fc800078e0202 */
[----:B------:R-:W-:Y:S01]  /*0320*/  FFMA R27, R24, R24, R27 ;  /* 0x00000018181b7223 */ /* 0x000fe2000000001b */
[C---:B-1----:R-:W-:Y:S01]  /*0330*/  FFMA R19, R21.reuse, R21, R0 ;  /* 0x0000001515137223 */ /* 0x042fe20000000000 */
[-C--:B------:R-:W-:Y:S02]  /*0340*/  FFMA R0, R21, R22.reuse, R29 ;  /* 0x0000001615007223 */ /* 0x080fe4000000001d */
[----:B------:R-:W-:Y:S01]  /*0350*/  FFMA R22, R22, R22, R27 ;  /* 0x0000001616167223 */ /* 0x000fe2000000001b */
[----:B------:R-:W2:Y:S01]  /*0360*/  LDG.E R21, desc[UR6][R6.64+-0x10] ;  /* 0xfffff00606157981 */ /* 0x000ea2000c1e1900 */
[----:B------:R-:W-:-:S03]  /*0370*/  FFMA R24, R14, R14, R19 ;  /* 0x0000000e0e187223 */ /* 0x000fc60000000013 */
[----:B------:R-:W3:Y:S01]  /*0380*/  LDG.E R19, desc[UR6][R6.64+-0xc] ;  /* 0xfffff40606137981 */ /* 0x000ee2000c1e1900 */
[----:B------:R-:W-:-:S03]  /*0390*/  FFMA R27, R14, R17, R0 ;  /* 0x000000110e1b7223 */ /* 0x000fc60000000000 */
[----:B------:R-:W4:Y:S01]  /*03a0*/  LDG.E R14, desc[UR6][R4.64+-0xc] ;  /* 0xfffff406040e7981 */ /* 0x000f22000c1e1900 */
[----:B------:R-:W-:Y:S01]  /*03b0*/  FFMA R29, R17, R17, R22 ;  /* 0x00000011111d7223 */ /* 0x000fe20000000016 */
[C---:B------:R-:W-:Y:S02]  /*03c0*/  FFMA R22, R13.reuse, R13, R24 ;  /* 0x0000000d0d167223 */ /* 0x040fe40000000018 */
[----:B------:R-:W5:Y:S01]  /*03d0*/  LDG.E R17, desc[UR6][R6.64+-0x8] ;  /* 0xfffff80606117981 */ /* 0x000f62000c1e1900 */
[----:B------:R-:W-:-:S03]  /*03e0*/  FFMA R24, R13, R10, R27 ;  /* 0x0000000a0d187223 */ /* 0x000fc6000000001b */
[----:B------:R-:W5:Y:S01]  /*03f0*/  LDG.E R0, desc[UR6][R4.64+-0x8] ;  /* 0xfffff80604007981 */ /* 0x000f62000c1e1900 */
[----:B------:R-:W-:-:S03]  /*0400*/  FFMA R29, R10, R10, R29 ;  /* 0x0000000a0a1d7223 */ /* 0x000fc6000000001d */
[----:B------:R-:W5:Y:S01]  /*0410*/  LDG.E R10, desc[UR6][R6.64+-0x4] ;  /* 0xfffffc06060a7981 */ /* 0x000f62000c1e1900 */
[C---:B------:R-:W-:Y:S01]  /*0420*/  FFMA R27, R15.reuse, R15, R22 ;  /* 0x0000000f0f1b7223 */ /* 0x040fe20000000016 */
[-C--:B------:R-:W-:Y:S02]  /*0430*/  FFMA R24, R15, R16.reuse, R24 ;  /* 0x000000100f187223 */ /* 0x080fe40000000018 */
[----:B------:R-:W5:Y:S01]  /*0440*/  LDG.E R13, desc[UR6][R4.64+-0x4] ;  /* 0xfffffc06040d7981 */ /* 0x000f62000c1e1900 */
[----:B------:R-:W-:-:S03]  /*0450*/  FFMA R22, R16, R16, R29 ;  /* 0x0000001010167223 */ /* 0x000fc6000000001d */
[----:B------:R-:W5:Y:S04]  /*0460*/  LDG.E R15, desc[UR6][R6.64] ;  /* 0x00000006060f7981 */ /* 0x000f68000c1e1900 */
[----:B------:R-:W5:Y:S01]  /*0470*/  LDG.E R16, desc[UR6][R4.64] ;  /* 0x0000000604107981 */ /* 0x000f62000c1e1900 */
[C---:B------:R-:W-:Y:S01]  /*0480*/  FFMA R26, R20.reuse, R20, R27 ;  /* 0x00000014141a7223 */ /* 0x040fe2000000001b */
[-C--:B------:R-:W-:Y:S01]  /*0490*/  FFMA R27, R20, R23.reuse, R24 ;  /* 0x00000017141b7223 */ /* 0x080fe20000000018 */
[----:B------:R-:W-:Y:S01]  /*04a0*/  FFMA R29, R23, R23, R22 ;  /* 0x00000017171d7223 */ /* 0x000fe20000000016 */
[----:B------:R-:W5:Y:S04]  /*04b0*/  LDG.E R20, desc[UR6][R4.64+0x4] ;  /* 0x0000040604147981 */ /* 0x000f68000c1e1900 */
[----:B------:R-:W5:Y:S01]  /*04c0*/  LDG.E R23, desc[UR6][R6.64+0x4] ;  /* 0x0000040606177981 */ /* 0x000f62000c1e1900 */
[C---:B------:R-:W-:Y:S01]  /*04d0*/  FFMA R26, R25.reuse, R25, R26 ;  /* 0x00000019191a7223 */ /* 0x040fe2000000001a */
[----:B------:R-:W-:-:S02]  /*04e0*/  FFMA R28, R25, R12, R27 ;  /* 0x0000000c191c7223 */ /* 0x000fc4000000001b */
[----:B------:R-:W5:Y:S04]  /*04f0*/  LDG.E R22, desc[UR6][R6.64+0x8] ;  /* 0x0000080606167981 */ /* 0x000f68000c1e1900 */
[----:B------:R-:W5:Y:S01]  /*0500*/  LDG.E R25, desc[UR6][R4.64+0x8] ;  /* 0x0000080604197981 */ /* 0x000f62000c1e1900 */
[----:B------:R-:W-:-:S03]  /*0510*/  FFMA R29, R12, R12, R29 ;  /* 0x0000000c0c1d7223 */ /* 0x000fc6000000001d */
[----:B------:R5:W5:Y:S01]  /*0520*/  LDG.E R24, desc[UR6][R6.64+0xc] ;  /* 0x00000c0606187981 */ /* 0x000b62000c1e1900 */
[----:B------:R-:W-:-:S03]  /*0530*/  FFMA R29, R18, R18, R29 ;  /* 0x00000012121d7223 */ /* 0x000fc6000000001d */
[----:B------:R0:W5:Y:S01]  /*0540*/  LDG.E R27, desc[UR6][R4.64+0xc] ;  /* 0x00000c06041b7981 */ /* 0x000162000c1e1900 */
[C---:B--2---:R-:W-:Y:S01]  /*0550*/  FFMA R26, R21.reuse, R21, R26 ;  /* 0x00000015151a7223 */ /* 0x044fe2000000001a */
[----:B------:R-:W-:-:S03]  /*0560*/  FFMA R21, R21, R18, R28 ;  /* 0x0000001215157223 */ /* 0x000fc6000000001c */
[C---:B---3--:R-:W-:Y:S01]  /*0570*/  FFMA R26, R19.reuse, R19, R26 ;  /* 0x00000013131a7223 */ /* 0x048fe2000000001a */
[-C--:B----4-:R-:W-:Y:S01]  /*0580*/  FFMA R21, R19, R14.reuse, R21 ;  /* 0x0000000e13157223 */ /* 0x090fe20000000015 */
[----:B------:R-:W-:Y:S02]  /*0590*/  FFMA R29, R14, R14, R29 ;  /* 0x0000000e0e1d7223 */ /* 0x000fe4000000001d */
[C---:B-----5:R-:W-:Y:S01]  /*05a0*/  FFMA R7, R17.reuse, R17, R26 ;  /* 0x0000001111077223 */ /* 0x060fe2000000001a */
[-C--:B------:R-:W-:Y:S01]  /*05b0*/  FFMA R12, R17, R0.reuse, R21 ;  /* 0x00000000110c7223 */ /* 0x080fe20000000015 */
[----:B------:R-:W-:Y:S01]  /*05c0*/  FFMA R6, R0, R0, R29 ;  /* 0x0000000000067223 */ /* 0x000fe2000000001d */
[----:B------:R-:W-:Y:S01]  /*05d0*/  IADD3 R19, PT, PT, R11, 0x10, RZ ;  /* 0x000000100b137810 */ /* 0x000fe20007ffe0ff */
[C---:B------:R-:W-:Y:S01]  /*05e0*/  FFMA R26, R10.reuse, R10, R7 ;  /* 0x0000000a0a1a7223 */ /* 0x040fe20000000007 */
[----:B------:R-:W-:Y:S01]  /*05f0*/  IADD3 R29, PT, PT, R9, 0x10, RZ ;  /* 0x00000010091d7810 */ /* 0x000fe20007ffe0ff */
[-C--:B------:R-:W-:Y:S01]  /*0600*/  FFMA R7, R10, R13.reuse, R12 ;  /* 0x0000000d0a077223 */ /* 0x080fe2000000000c */
[----:B------:R-:W-:Y:S01]  /*0610*/  FFMA R13, R13, R13, R6 ;  /* 0x0000000d0d0d7223 */ /* 0x000fe20000000006 */
[----:B0-----:R-:W-:-:S04]  /*0620*/  IMAD.WIDE R4, R19, 0x4, R2 ;  /* 0x0000000413047825 */ /* 0x001fc800078e0202 */
[C---:B------:R-:W-:Y:S01]  /*0630*/  FFMA R26, R15.reuse, R15, R26 ;  /* 0x0000000f0f1a7223 */ /* 0x040fe2000000001a */
[----:B------:R-:W2:Y:S01]  /*0640*/  LDG.E R0, desc[UR6][R4.64+-0x10] ;  /* 0xfffff00604007981 */ /* 0x000ea2000c1e1900 */
[----:B------:R-:W-:Y:S01]  /*0650*/  FFMA R15, R15, R16, R7 ;  /* 0x000000100f0f7223 */ /* 0x000fe20000000007 */
[----:B------:R-:W-:-:S04]  /*0660*/  IMAD.WIDE R6, R29, 0x4, R2 ;  /* 0x000000041d067825 */ /* 0x000fc800078e0202 */
[----:B------:R-:W-:Y:S01]  /*0670*/  FFMA R29, R16, R16, R13 ;  /* 0x00000010101d7223 */ /* 0x000fe2000000000d */
        /* <DEDUP_REMOVED lines=8> */
[----:B------:R-:W5:Y:S01]  /*0700*/  LDG.E R21, desc[UR6][R4.64+0xc] ;  /* 0x00000c0604157981 */ /* 0x000f62000c1e1900 */
[C---:B------:R-:W-:Y:S01]  /*0710*/  FFMA R28, R23.reuse, R23, R26 ;  /* 0x00000017171c7223 */ /* 0x040fe2000000001a */
[-C--:B------:R-:W-:Y:S01]  /*0720*/  FFMA R26, R23, R20.reuse, R15 ;  /* 0x00000014171a7223 */ /* 0x080fe2000000000f */
[----:B------:R-:W-:Y:S01]  /*0730*/  FFMA R20, R20, R20, R29 ;  /* 0x0000001414147223 */ /* 0x000fe2000000001d */
        /* <DEDUP_REMOVED lines=8> */
[----:B------:R0:W5:Y:S01]  /*07c0*/  LDG.E R20, desc[UR6][R6.64+0xc] ;  /* 0x00000c0606147981 */ /* 0x000162000c1e1900 */
[C---:B------:R-:W-:Y:S01]  /*07d0*/  FFMA R29, R24.reuse, R24, R29 ;  /* 0x00000018181d7223 */ /* 0x040fe2000000001d */
[-C--:B------:R-:W-:Y:S01]  /*07e0*/  FFMA R26, R24, R27.reuse, R26 ;  /* 0x0000001b181a7223 */ /* 0x080fe2000000001a */
[----:B------:R-:W-:Y:S01]  /*07f0*/  FFMA R24, R27, R27, R22 ;  /* 0x0000001b1b187223 */ /* 0x000fe20000000016 */
[----:B------:R-:W-:-:S04]  /*0800*/  UIADD3 UR4, UPT, UPT, UR4, 0x18, URZ ;  /* 0x0000001804047890 */ /* 0x000fc8000fffe0ff */
[----:B------:R-:W-:Y:S01]  /*0810*/  UISETP.NE.AND UP0, UPT, UR4, 0x21db0, UPT ;  /* 0x00021db00400788c */ /* 0x000fe2000bf05270 */
[----:B------:R-:W-:Y:S02]  /*0820*/  IADD3 R11, PT, PT, R11, 0x18, RZ ;  /* 0x000000180b0b7810 */ /* 0x000fe40007ffe0ff */
[----:B------:R-:W-:Y:S01]  /*0830*/  IADD3 R9, PT, PT, R9, 0x18, RZ ;  /* 0x0000001809097810 */ /* 0x000fe20007ffe0ff */
[C---:B--2---:R-:W-:Y:S01]  /*0840*/  FFMA R22, R0.reuse, R0, R29 ;  /* 0x0000000000167223 */ /* 0x044fe2000000001d */
[-C--:B----4-:R-:W-:Y:S01]  /*0850*/  FFMA R27, R0, R13.reuse, R26 ;  /* 0x0000000d001b7223 */ /* 0x090fe2000000001a */
[----:B------:R-:W-:Y:S02]  /*0860*/  FFMA R13, R13, R13, R24 ;  /* 0x0000000d0d0d7223 */ /* 0x000fe40000000018 */
[C---:B---3--:R-:W-:Y:S01]  /*0870*/  FFMA R29, R19.reuse, R19, R22 ;  /* 0x00000013131d7223 */ /* 0x048fe20000000016 */
[-C--:B-----5:R-:W-:Y:S01]  /*0880*/  FFMA R0, R19, R16.reuse, R27 ;  /* 0x0000001013007223 */ /* 0x0a0fe2000000001b */
[----:B------:R-:W-:-:S02]  /*0890*/  FFMA R16, R16, R16, R13 ;  /* 0x0000001010107223 */ /* 0x000fc4000000000d */
[----:B------:R-:W-:-:S04]  /*08a0*/  FFMA R22, R18, R18, R29 ;  /* 0x0000001212167223 */ /* 0x000fc8000000001d */
[----:B0-----:R-:W-:-:S04]  /*08b0*/  FFMA R7, R17, R17, R22 ;  /* 0x0000001111077223 */ /* 0x001fc80000000016 */
[----:B------:R-:W-:-:S04]  /*08c0*/  FFMA R7, R14, R14, R7 ;  /* 0x0000000e0e077223 */ /* 0x000fc80000000007 */
[----:B------:R-:W-:Y:S01]  /*08d0*/  FFMA R7, R12, R12, R7 ;  /* 0x0000000c0c077223 */ /* 0x000fe20000000007 */
[-C--:B------:R-:W-:Y:S01]  /*08e0*/  FFMA R13, R18, R5.reuse, R0 ;  /* 0x00000005120d7223 */ /* 0x080fe20000000000 */
[----:B------:R-:W-:-:S03]  /*08f0*/  FFMA R5, R5, R5, R16 ;  /* 0x0000000505057223 */ /* 0x000fc60000000010 */
[-C--:B------:R-:W-:Y:S01]  /*0900*/  FFMA R0, R17, R4.reuse, R13 ;  /* 0x0000000411007223 */ /* 0x080fe2000000000d */
[----:B------:R-:W-:-:S03]  /*0910*/  FFMA R4, R4, R4, R5 ;  /* 0x0000000404047223 */ /* 0x000fc60000000005 */
[-C--:B------:R-:W-:Y:S01]  /*0920*/  FFMA R0, R14, R15.reuse, R0 ;  /* 0x0000000f0e007223 */ /* 0x080fe20000000000 */
[----:B------:R-:W-:-:S03]  /*0930*/  FFMA R4, R15, R15, R4 ;  /* 0x0000000f0f047223 */ /* 0x000fc60000000004 */
[-C--:B------:R-:W-:Y:S01]  /*0940*/  FFMA R0, R12, R25.reuse, R0 ;  /* 0x000000190c007223 */ /* 0x080fe20000000000 */
[----:B------:R-:W-:Y:S01]  /*0950*/  FFMA R4, R25, R25, R4 ;  /* 0x0000001919047223 */ /* 0x000fe20000000004 */
[C---:B------:R-:W-:Y:S02]  /*0960*/  FFMA R6, R10.reuse, R10, R7 ;  /* 0x0000000a0a067223 */ /* 0x040fe40000000007 */
[-C--:B------:R-:W-:Y:S01]  /*0970*/  FFMA R5, R10, R23.reuse, R0 ;  /* 0x000000170a057223 */ /* 0x080fe20000000000 */
[----:B------:R-:W-:Y:S01]  /*0980*/  FFMA R23, R23, R23, R4 ;  /* 0x0000001717177223 */ /* 0x000fe20000000004 */
[C---:B------:R-:W-:Y:S02]  /*0990*/  FFMA R6, R21.reuse, R21, R6 ;  /* 0x0000001515067223 */ /* 0x040fe40000000006 */
[-C--:B------:R-:W-:Y:S01]  /*09a0*/  FFMA R0, R21, R20.reuse, R5 ;  /* 0x0000001415007223 */ /* 0x080fe20000000005 */
[----:B------:R-:W-:Y:S01]  /*09b0*/  FFMA R27, R20, R20, R23 ;  /* 0x00000014141b7223 */ /* 0x000fe20000000017 */
[----:B------:R-:W-:Y:S06]  /*09c0*/  BRA.U UP0, `(.L_x_4) ;  /* 0xfffffff500e47547 */ /* 0x000fec000b83ffff */
[----:B------:R-:W-:-:S05]  /*09d0*/  FMUL R27, R27, R6 ;  /* 0x000000061b1b7220 */ /* 0x000fca0000400000 */
[----:B------:R-:W-:-:S13]  /*09e0*/  FSETP.NEU.AND P0, PT, R27, RZ, PT ;  /* 0x000000ff1b00720b */ /* 0x000fda0003f0d000 */
[----:B------:R-:W0:Y:S01]  /*09f0*/  @!P0 LDC.64 R2, c[0x0][0x388] ;  /* 0x0000e200ff028b82 */ /* 0x000e220000000a00 */
[----:B------:R-:W-:Y:S01]  /*0a00*/  @!P0 MOV R5, 0x7f7fffff ;  /* 0x7f7fffff00058802 */ /* 0x000fe20000000f00 */
[----:B0-----:R-:W-:-:S05]  /*0a10*/  @!P0 IMAD.WIDE R2, R8, 0x4, R2 ;  /* 0x0000000408028825 */ /* 0x001fca00078e0202 */
[----:B------:R0:W-:Y:S01]  /*0a20*/  @!P0 STG.E desc[UR6][R2.64], R5 ;  /* 0x0000000502008986 */ /* 0x0001e2000c101906 */
[----:B------:R-:W-:Y:S05]  /*0a30*/  @!P0 EXIT ;  /* 0x000000000000894d */ /* 0x000fea0003800000 */
[----:B0-----:R-:W0:Y:S01]  /*0a40*/  MUFU.RCP R2, R27 ;  /* 0x0000001b00027308 */ /* 0x001e220000001000 */
[----:B------:R-:W-:Y:S07]  /*0a50*/  BSSY.RECONVERGENT B0, `(.L_x_5) ;  /* 0x000000b000007945 */ /* 0x000fee0003800200 */
[----:B------:R-:W1:Y:S01]  /*0a60*/  FCHK P0, R0, R27 ;  /* 0x0000001b00007302 */ /* 0x000e620000000000 */
[----:B0-----:R-:W-:-:S04]  /*0a70*/  FFMA R3, -R27, R2, 1 ;  /* 0x3f8000001b037423 */ /* 0x001fc80000000102 */
[----:B------:R-:W-:-:S04]  /*0a80*/  FFMA R3, R2, R3, R2 ;  /* 0x0000000302037223 */ /* 0x000fc80000000002 */
[----:B------:R-:W-:-:S04]  /*0a90*/  FFMA R2, R0, R3, RZ ;  /* 0x0000000300027223 */ /* 0x000fc800000000ff */
[----:B------:R-:W-:-:S04]  /*0aa0*/  FFMA R4, -R27, R2, R0 ;  /* 0x000000021b047223 */ /* 0x000fc80000000100 */
[----:B------:R-:W-:Y:S01]  /*0ab0*/  FFMA R4, R3, R4, R2 ;  /* 0x0000000403047223 */ /* 0x000fe20000000002 */
[----:B-1----:R-:W-:Y:S06]  /*0ac0*/  @!P0 BRA `(.L_x_6) ;  /* 0x00000000000c8947 */ /* 0x002fec0003800000 */
[----:B------:R-:W-:-:S07]  /*0ad0*/  MOV R2, 0xaf0 ;  /* 0x00000af000027802 */ /* 0x000fce0000000f00 */
[----:B------:R-:W-:Y:S05]  /*0ae0*/  CALL.REL.NOINC `($__internal_0_$__cuda_sm3x_div_rn_noftz_f32_slowpath) ;  /* 0x0000000000387944 */ /* 0x000fea0003c00000 */
[----:B------:R-:W-:-:S07]  /*0af0*/  MOV R4, R0 ;  /* 0x0000000000047202 */ /* 0x000fce0000000f00 */
.L_x_6:
[----:B------:R-:W-:Y:S05]  /*0b00*/  BSYNC.RECONVERGENT B0 ;  /* 0x0000000000007941 */ /* 0x000fea0003800200 */
.L_x_5:
[----:B------:R-:W0:Y:S01]  /*0b10*/  LDC.64 R2, c[0x0][0x388] ;  /* 0x0000e200ff027b82 */ /* 0x000e220000000a00 */
[----:B------:R-:W-:Y:S01]  /*0b20*/  FADD R5, -R4, 1 ;  /* 0x3f80000004057421 */ /* 0x000fe20000000100 */
[----:B0-----:R-:W-:-:S05]  /*0b30*/  IMAD.WIDE R2, R8, 0x4, R2 ;  /* 0x0000000408027825 */ /* 0x001fca00078e0202 */
[----:B------:R-:W-:Y:S01]  /*0b40*/  STG.E desc[UR6][R2.64], R5 ;  /* 0x0000000502007986 */ /* 0x000fe2000c101906 */
[----:B------:R-:W-:Y:S05]  /*0b50*/  EXIT ;  /* 0x000000000000794d */ /* 0x000fea0003800000 */
.L_x_3:
[----:B------:R-:W-:-:S13]  /*0b60*/  ISETP.NE.AND P0, PT, R8, R3, PT ;  /* 0x000000030800720c */ /* 0x000fda0003f05270 */
[----:B------:R-:W-:Y:S05]  /*0b70*/  @P0 EXIT ;  /* 0x000000000000094d */ /* 0x000fea0003800000 */
[----:B------:R-:W0:Y:S01]  /*0b80*/  LDC.64 R2, c[0x0][0x388] ;  /* 0x0000e200ff027b82 */ /* 0x000e220000000a00 */
[----:B------:R-:W-:Y:S01]  /*0b90*/  MOV R5, 0x7f7fffff ;  /* 0x7f7fffff00057802 */ /* 0x000fe20000000f00 */
[----:B0-----:R-:W-:-:S05]  /*0ba0*/  IMAD.WIDE R2, R8, 0x4, R2 ;  /* 0x0000000408027825 */ /* 0x001fca00078e0202 */
[----:B------:R-:W-:Y:S01]  /*0bb0*/  STG.E desc[UR6][R2.64], R5 ;  /* 0x0000000502007986 */ /* 0x000fe2000c101906 */
[----:B------:R-:W-:Y:S05]  /*0bc0*/  EXIT ;  /* 0x000000000000794d */ /* 0x000fea0003800000 */
        .weak           $__internal_0_$__cuda_sm3x_div_rn_noftz_f32_slowpath
        .type           $__internal_0_$__cuda_sm3x_div_rn_noftz_f32_slowpath,@function
        .size           $__internal_0_$__cuda_sm3x_div_rn_noftz_f32_slowpath,(.L_x_19 - $__internal_0_$__cuda_sm3x_div_rn_noftz_f32_slowpath)
$__internal_0_$__cuda_sm3x_div_rn_noftz_f32_slowpath:
[----:B------:R-:W-:Y:S01]  /*0bd0*/  SHF.R.U32.HI R4, RZ, 0x17, R27 ;  /* 0x00000017ff047819 */ /* 0x000fe2000001161b */
[----:B------:R-:W-:Y:S01]  /*0be0*/  BSSY.RECONVERGENT B1, `(.L_x_7) ;  /* 0x0000065000017945 */ /* 0x000fe20003800200 */
[----:B------:R-:W-:Y:S02]  /*0bf0*/  SHF.R.U32.HI R3, RZ, 0x17, R0 ;  /* 0x00000017ff037819 */ /* 0x000fe40000011600 */
[----:B------:R-:W-:Y:S02]  /*0c00*/  LOP3.LUT R12, R4, 0xff, RZ, 0xc0, !PT ;  /* 0x000000ff040c7812 */ /* 0x000fe400078ec0ff */
[----:B------:R-:W-:Y:S02]  /*0c10*/  LOP3.LUT R10, R3, 0xff, RZ, 0xc0, !PT ;  /* 0x000000ff030a7812 */ /* 0x000fe400078ec0ff */
[----:B------:R-:W-:Y:S02]  /*0c20*/  IADD3 R9, PT, PT, R12, -0x1, RZ ;  /* 0xffffffff0c097810 */ /* 0x000fe40007ffe0ff */
[----:B------:R-:W-:-:S02]  /*0c30*/  IADD3 R7, PT, PT, R10, -0x1, RZ ;  /* 0xffffffff0a077810 */ /* 0x000fc40007ffe0ff */
[----:B------:R-:W-:Y:S02]  /*0c40*/  ISETP.GT.U32.AND P0, PT, R9, 0xfd, PT ;  /* 0x000000fd0900780c */ /* 0x000fe40003f04070 */
[----:B------:R-:W-:Y:S02]  /*0c50*/  MOV R4, R0 ;  /* 0x0000000000047202 */ /* 0x000fe40000000f00 */
[----:B------:R-:W-:Y:S02]  /*0c60*/  ISETP.GT.U32.OR P0, PT, R7, 0xfd, P0 ;  /* 0x000000fd0700780c */ /* 0x000fe40000704470 */
[----:B------:R-:W-:-:S11]  /*0c70*/  MOV R5, R27 ;  /* 0x0000001b00057202 */ /* 0x000fd60000000f00 */
[----:B------:R-:W-:Y:S01]  /*0c80*/  @!P0 MOV R6, RZ ;  /* 0x000000ff00068202 */ /* 0x000fe20000000f00 */
[----:B------:R-:W-:Y:S06]  /*0c90*/  @!P0 BRA `(.L_x_8) ;  /* 0x0000000000608947 */ /* 0x000fec0003800000 */
[----:B------:R-:W-:Y:S02]  /*0ca0*/  FSETP.GTU.FTZ.AND P0, PT, |R0|, +INF , PT ;  /* 0x7f8000000000780b */ /* 0x000fe40003f1c200 */
[----:B------:R-:W-:Y:S02]  /*0cb0*/  FSETP.GTU.FTZ.AND P1, PT, |R27|, +INF , PT ;  /* 0x7f8000001b00780b */ /* 0x000fe40003f3c200 */
[----:B------:R-:W-:Y:S02]  /*0cc0*/  MOV R3, R27 ;  /* 0x0000001b00037202 */ /* 0x000fe40000000f00 */
[----:B------:R-:W-:-:S13]  /*0cd0*/  PLOP3.LUT P0, PT, P0, P1, PT, 0xf8, 0x8f ;  /* 0x00000000008f781c */ /* 0x000fda0000703f70 */
[----:B------:R-:W-:Y:S05]  /*0ce0*/  @P0 BRA `(.L_x_9) ;  /* 0x00000004004c0947 */ /* 0x000fea0003800000 */
[----:B------:R-:W-:-:S13]  /*0cf0*/  LOP3.LUT P0, RZ, R5, 0x7fffffff, R4, 0xc8, !PT ;  /* 0x7fffffff05ff7812 */ /* 0x000fda000780c804 */
[----:B------:R-:W-:Y:S05]  /*0d00*/  @!P0 BRA `(.L_x_10) ;  /* 0x00000004003c8947 */ /* 0x000fea0003800000 */
[C---:B------:R-:W-:Y:S02]  /*0d10*/  FSETP.NEU.FTZ.AND P2, PT, |R0|.reuse, +INF , PT ;  /* 0x7f8000000000780b */ /* 0x040fe40003f5d200 */
[----:B------:R-:W-:Y:S02]  /*0d20*/  FSETP.NEU.FTZ.AND P1, PT, |R3|, +INF , PT ;  /* 0x7f8000000300780b */ /* 0x000fe40003f3d200 */
[----:B------:R-:W-:-:S11]  /*0d30*/  FSETP.NEU.FTZ.AND P0, PT, |R0|, +INF , PT ;  /* 0x7f8000000000780b */ /* 0x000fd60003f1d200 */
[----:B------:R-:W-:Y:S05]  /*0d40*/  @!P1 BRA !P2, `(.L_x_10) ;  /* 0x00000004002c9947 */ /* 0x000fea0005000000 */
[----:B------:R-:W-:-:S04]  /*0d50*/  LOP3.LUT P2, RZ, R4, 0x7fffffff, RZ, 0xc0, !PT ;  /* 0x7fffffff04ff7812 */ /* 0x000fc8000784c0ff */
[----:B------:R-:W-:-:S13]  /*0d60*/  PLOP3.LUT P1, PT, P1, P2, PT, 0x2f, 0xf2 ;  /* 0x0000000000f2781c */ /* 0x000fda0000f24577 */
[----:B------:R-:W-:Y:S05]  /*0d70*/  @P1 BRA `(.L_x_11) ;  /* 0x0000000400181947 */ /* 0x000fea0003800000 */
[----:B------:R-:W-:-:S04]  /*0d80*/  LOP3.LUT P1, RZ, R5, 0x7fffffff, RZ, 0xc0, !PT ;  /* 0x7fffffff05ff7812 */ /* 0x000fc8000782c0ff */
[----:B------:R-:W-:-:S13]  /*0d90*/  PLOP3.LUT P0, PT, P0, P1, PT, 0x2f, 0xf2 ;  /* 0x0000000000f2781c */ /* 0x000fda0000702577 */
[----:B------:R-:W-:Y:S05]  /*0da0*/  @P0 BRA `(.L_x_12) ;  /* 0x0000000400000947 */ /* 0x000fea0003800000 */
[----:B------:R-:W-:Y:S02]  /*0db0*/  ISETP.GE.AND P0, PT, R7, RZ, PT ;  /* 0x000000ff0700720c */ /* 0x000fe40003f06270 */
[----:B------:R-:W-:-:S11]  /*0dc0*/  ISETP.GE.AND P1, PT, R9, RZ, PT ;  /* 0x000000ff0900720c */ /* 0x000fd60003f26270 */
[----:B------:R-:W-:Y:S01]  /*0dd0*/  @P0 MOV R6, RZ ;  /* 0x000000ff00060202 */ /* 0x000fe20000000f00 */
[----:B------:R-:W-:Y:S01]  /*0de0*/  @!P0 FFMA R4, R0, 1.84467440737095516160e+19, RZ ;  /* 0x5f80000000048823 */ /* 0x000fe200000000ff */
[----:B------:R-:W-:Y:S01]  /*0df0*/  @!P0 MOV R6, 0xffffffc0 ;  /* 0xffffffc000068802 */ /* 0x000fe20000000f00 */
[----:B------:R-:W-:-:S03]  /*0e00*/  @!P1 FFMA R5, R3, 1.84467440737095516160e+19, RZ ;  /* 0x5f80000003059823 */ /* 0x000fc600000000ff */
[----:B------:R-:W-:-:S07]  /*0e10*/  @!P1 IADD3 R6, PT, PT, R6, 0x40, RZ ;  /* 0x0000004006069810 */ /* 0x000fce0007ffe0ff */
.L_x_8:
[----:B------:R-:W-:Y:S01]  /*0e20*/  LEA R0, R12, 0xc0800000, 0x17 ;  /* 0xc08000000c007811 */ /* 0x000fe200078eb8ff */
[----:B------:R-:W-:Y:S01]  /*0e30*/  BSSY.RECONVERGENT B2, `(.L_x_13) ;  /* 0x0000036000027945 */ /* 0x000fe20003800200 */
[----:B------:R-:W-:Y:S02]  /*0e40*/  IADD3 R3, PT, PT, R10, -0x7f, RZ ;  /* 0xffffff810a037810 */ /* 0x000fe40007ffe0ff */
[----:B------:R-:W-:-:S03]  /*0e50*/  IADD3 R5, PT, PT, -R0, R5, RZ ;  /* 0x0000000500057210 */ /* 0x000fc60007ffe1ff */
[----:B------:R-:W-:Y:S01]  /*0e60*/  IMAD R0, R3, -0x800000, R4 ;  /* 0xff80000003007824 */ /* 0x000fe200078e0204 */
[----:B------:R0:W1:Y:S01]  /*0e70*/  MUFU.RCP R7, R5 ;  /* 0x0000000500077308 */ /* 0x0000620000001000 */
[----:B------:R-:W-:Y:S01]  /*0e80*/  FADD.FTZ R9, -R5, -RZ ;  /* 0x800000ff05097221 */ /* 0x000fe20000010100 */
[----:B0-----:R-:W-:-:S04]  /*0e90*/  IADD3 R5, PT, PT, R3, 0x7f, -R12 ;  /* 0x0000007f03057810 */ /* 0x001fc80007ffe80c */
[----:B------:R-:W-:Y:S01]  /*0ea0*/  IADD3 R5, PT, PT, R5, R6, RZ ;  /* 0x0000000605057210 */ /* 0x000fe20007ffe0ff */
[----:B-1----:R-:W-:-:S04]  /*0eb0*/  FFMA R10, R7, R9, 1 ;  /* 0x3f800000070a7423 */ /* 0x002fc80000000009 */
[----:B------:R-:W-:-:S04]  /*0ec0*/  FFMA R11, R7, R10, R7 ;  /* 0x0000000a070b7223 */ /* 0x000fc80000000007 */
[----:B------:R-:W-:-:S04]  /*0ed0*/  FFMA R4, R0, R11, RZ ;  /* 0x0000000b00047223 */ /* 0x000fc800000000ff */
[----:B------:R-:W-:-:S04]  /*0ee0*/  FFMA R7, R9, R4, R0 ;  /* 0x0000000409077223 */ /* 0x000fc80000000000 */
[----:B------:R-:W-:-:S04]  /*0ef0*/  FFMA R4, R11, R7, R4 ;  /* 0x000000070b047223 */ /* 0x000fc80000000004 */
[----:B------:R-:W-:-:S04]  /*0f00*/  FFMA R9, R9, R4, R0 ;  /* 0x0000000409097223 */ /* 0x000fc80000000000 */
[----:B------:R-:W-:-:S05]  /*0f10*/  FFMA R0, R11, R9, R4 ;  /* 0x000000090b007223 */ /* 0x000fca0000000004 */
[----:B------:R-:W-:-:S04]  /*0f20*/  SHF.R.U32.HI R3, RZ, 0x17, R0 ;  /* 0x00000017ff037819 */ /* 0x000fc80000011600 */
[----:B------:R-:W-:-:S04]  /*0f30*/  LOP3.LUT R3, R3, 0xff, RZ, 0xc0, !PT ;  /* 0x000000ff03037812 */ /* 0x000fc800078ec0ff */
[----:B------:R-:W-:-:S04]  /*0f40*/  IADD3 R7, PT, PT, R3, R5, RZ ;  /* 0x0000000503077210 */ /* 0x000fc80007ffe0ff */
[----:B------:R-:W-:-:S04]  /*0f50*/  IADD3 R3, PT, PT, R7, -0x1, RZ ;  /* 0xffffffff07037810 */ /* 0x000fc80007ffe0ff */
[----:B------:R-:W-:-:S13]  /*0f60*/  ISETP.GE.U32.AND P0, PT, R3, 0xfe, PT ;  /* 0x000000fe0300780c */ /* 0x000fda0003f06070 */
[----:B------:R-:W-:Y:S05]  /*0f70*/  @!P0 BRA `(.L_x_14) ;  /* 0x0000000000808947 */ /* 0x000fea0003800000 */
[----:B------:R-:W-:-:S13]  /*0f80*/  ISETP.GT.AND P0, PT, R7, 0xfe, PT ;  /* 0x000000fe0700780c */ /* 0x000fda0003f04270 */
[----:B------:R-:W-:Y:S05]  /*0f90*/  @P0 BRA `(.L_x_15) ;  /* 0x00000000006c0947 */ /* 0x000fea0003800000 */
[----:B------:R-:W-:-:S13]  /*0fa0*/  ISETP.GE.AND P0, PT, R7, 0x1, PT ;  /* 0x000000010700780c */ /* 0x000fda0003f06270 */
[----:B------:R-:W-:Y:S05]  /*0fb0*/  @P0 BRA `(.L_x_16) ;  /* 0x0000000000740947 */ /* 0x000fea0003800000 */
[----:B------:R-:W-:Y:S02]  /*0fc0*/  ISETP.GE.AND P0, PT, R7, -0x18, PT ;  /* 0xffffffe80700780c */ /* 0x000fe40003f06270 */
[----:B------:R-:W-:-:S11]  /*0fd0*/  LOP3.LUT R0, R0, 0x80000000, RZ, 0xc0, !PT ;  /* 0x8000000000007812 */ /* 0x000fd600078ec0ff */
[----:B------:R-:W-:Y:S05]  /*0fe0*/  @!P0 BRA `(.L_x_16) ;  /* 0x0000000000688947 */ /* 0x000fea0003800000 */
[-CC-:B------:R-:W-:Y:S01]  /*0ff0*/  FFMA.RZ R3, R11, R9.reuse, R4.reuse ;  /* 0x000000090b037223 */ /* 0x180fe2000000c004 */
[C---:B------:R-:W-:Y:S02]  /*1000*/  IADD3 R6, PT, PT, R7.reuse, 0x20, RZ ;  /* 0x0000002007067810 */ /* 0x040fe40007ffe0ff */
[----:B------:R-:W-:Y:S02]  /*1010*/  ISETP.NE.AND P2, PT, R7, RZ, PT ;  /* 0x000000ff0700720c */ /* 0x000fe40003f45270 */
[----:B------:R-:W-:Y:S01]  /*1020*/  LOP3.LUT R5, R3, 0x7fffff, RZ, 0xc0, !PT ;  /* 0x007fffff03057812 */ /* 0x000fe200078ec0ff */
[CCC-:B------:R-:W-:Y:S01]  /*1030*/  FFMA.RP R3, R11.reuse, R9.reuse, R4.reuse ;  /* 0x000000090b037223 */ /* 0x1c0fe20000008004 */
[----:B------:R-:W-:Y:S01]  /*1040*/  FFMA.RM R4, R11, R9, R4 ;  /* 0x000000090b047223 */ /* 0x000fe20000004004 */
[----:B------:R-:W-:Y:S02]  /*1050*/  ISETP.NE.AND P1, PT, R7, RZ, PT ;  /* 0x000000ff0700720c */ /* 0x000fe40003f25270 */
[----:B------:R-:W-:-:S02]  /*1060*/  LOP3.LUT R5, R5, 0x800000, RZ, 0xfc, !PT ;  /* 0x0080000005057812 */ /* 0x000fc400078efcff */
[----:B------:R-:W-:Y:S02]  /*1070*/  IADD3 R7, PT, PT, -R7, RZ, RZ ;  /* 0x000000ff07077210 */ /* 0x000fe40007ffe1ff */
[----:B------:R-:W-:Y:S02]  /*1080*/  SHF.L.U32 R6, R5, R6, RZ ;  /* 0x0000000605067219 */ /* 0x000fe400000006ff */
[----:B------:R-:W-:Y:S02]  /*1090*/  FSETP.NEU.FTZ.AND P0, PT, R3, R4, PT ;  /* 0x000000040300720b */ /* 0x000fe40003f1d000 */
[----:B------:R-:W-:Y:S02]  /*10a0*/  SEL R4, R7, RZ, P2 ;  /* 0x000000ff07047207 */ /* 0x000fe40001000000 */
[----:B------:R-:W-:Y:S02]  /*10b0*/  ISETP.NE.AND P1, PT, R6, RZ, P1 ;  /* 0x000000ff0600720c */ /* 0x000fe40000f25270 */
[----:B------:R-:W-:-:S02]  /*10c0*/  SHF.R.U32.HI R4, RZ, R4, R5 ;  /* 0x00000004ff047219 */ /* 0x000fc40000011605 */
[----:B------:R-:W-:Y:S02]  /*10d0*/  PLOP3.LUT P0, PT, P0, P1, PT, 0xf8, 0x8f ;  /* 0x00000000008f781c */ /* 0x000fe40000703f70 */
[----:B------:R-:W-:Y:S02]  /*10e0*/  SHF.R.U32.HI R6, RZ, 0x1, R4 ;  /* 0x00000001ff067819 */ /* 0x000fe40000011604 */
[----:B------:R-:W-:-:S04]  /*10f0*/  SEL R3, RZ, 0x1, !P0 ;  /* 0x00000001ff037807 */ /* 0x000fc80004000000 */
[----:B------:R-:W-:-:S04]  /*1100*/  LOP3.LUT R3, R3, 0x1, R6, 0xf8, !PT ;  /* 0x0000000103037812 */ /* 0x000fc800078ef806 */
[----:B------:R-:W-:-:S04]  /*1110*/  LOP3.LUT R3, R3, R4, RZ, 0xc0, !PT ;  /* 0x0000000403037212 */ /* 0x000fc800078ec0ff */
[----:B------:R-:W-:-:S04]  /*1120*/  IADD3 R3, PT, PT, R6, R3, RZ ;  /* 0x0000000306037210 */ /* 0x000fc80007ffe0ff */
[----:B------:R-:W-:Y:S01]  /*1130*/  LOP3.LUT R0, R3, R0, RZ, 0xfc, !PT ;  /* 0x0000000003007212 */ /* 0x000fe200078efcff */
[----:B------:R-:W-:Y:S06]  /*1140*/  BRA `(.L_x_16) ;  /* 0x0000000000107947 */ /* 0x000fec0003800000 */
.L_x_15:
[----:B------:R-:W-:-:S04]  /*1150*/  LOP3.LUT R0, R0, 0x80000000, RZ, 0xc0, !PT ;  /* 0x8000000000007812 */ /* 0x000fc800078ec0ff */
[----:B------:R-:W-:Y:S01]  /*1160*/  LOP3.LUT R0, R0, 0x7f800000, RZ, 0xfc, !PT ;  /* 0x7f80000000007812 */ /* 0x000fe200078efcff */
[----:B------:R-:W-:Y:S06]  /*1170*/  BRA `(.L_x_16) ;  /* 0x0000000000047947 */ /* 0x000fec0003800000 */
.L_x_14:
[----:B------:R-:W-:-:S07]  /*1180*/  LEA R0, R5, R0, 0x17 ;  /* 0x0000000005007211 */ /* 0x000fce00078eb8ff */
.L_x_16:
[----:B------:R-:W-:Y:S05]  /*1190*/  BSYNC.RECONVERGENT B2 ;  /* 0x0000000000027941 */ /* 0x000fea0003800200 */
.L_x_13:
[----:B------:R-:W-:Y:S05]  /*11a0*/  BRA `(.L_x_17) ;  /* 0x0000000000207947 */ /* 0x000fea0003800000 */
.L_x_12:
[----:B------:R-:W-:-:S04]  /*11b0*/  LOP3.LUT R0, R5, 0x80000000, R4, 0x48, !PT ;  /* 0x8000000005007812 */ /* 0x000fc800078e4804 */
[----:B------:R-:W-:Y:S01]  /*11c0*/  LOP3.LUT R0, R0, 0x7f800000, RZ, 0xfc, !PT ;  /* 0x7f80000000007812 */ /* 0x000fe200078efcff */
[----:B------:R-:W-:Y:S06]  /*11d0*/  BRA `(.L_x_17) ;  /* 0x0000000000147947 */ /* 0x000fec0003800000 */
.L_x_11:
[----:B------:R-:W-:Y:S01]  /*11e0*/  LOP3.LUT R0, R5, 0x80000000, R4, 0x48, !PT ;  /* 0x8000000005007812 */ /* 0x000fe200078e4804 */
[----:B------:R-:W-:Y:S06]  /*11f0*/  BRA `(.L_x_17) ;  /* 0x00000000000c7947 */ /* 0x000fec0003800000 */
.L_x_10:
[----:B------:R-:W0:Y:S01]  /*1200*/  MUFU.RSQ R0, -QNAN ;  /* 0xffc0000000007908 */ /* 0x000e220000001400 */
[----:B------:R-:W-:Y:S05]  /*1210*/  BRA `(.L_x_17) ;  /* 0x0000000000047947 */ /* 0x000fea0003800000 */
.L_x_9:
[----:B------:R-:W-:-:S07]  /*1220*/  FADD.FTZ R0, R0, R3 ;  /* 0x0000000300007221 */ /* 0x000fce0000010000 */
.L_x_17:
[----:B------:R-:W-:Y:S05]  /*1230*/  BSYNC.RECONVERGENT B1 ;  /* 0x0000000000017941 */ /* 0x000fea0003800200 */
.L_x_7:
[----:B------:R-:W-:-:S04]  /*1240*/  HFMA2 R3, -RZ, RZ, 0, 0 ;  /* 0x00000000ff037431 */ /* 0x000fc800000001ff */
[----:B0-----:R-:W-:Y:S05]  /*1250*/  RET.REL.NODEC R2 `(_Z9distancesPfS_Pi) ;  /* 0xffffffec02687950 */ /* 0x001fea0003c3ffff */
.L_x_18:
        /* <DEDUP_REMOVED lines=10> */
.L_x_19:


//--------------------- .nv.shared.reserved.0     --------------------------
	.section	.nv.shared.reserved.0,"aw",@nobits
	.weak		__nv_reservedSMEM_offset_0_alias
	.size		__nv_reservedSMEM_offset_0_alias, 0, 64
	.other		__nv_reservedSMEM_offset_0_alias,@"STO_CUDA_RESERVED_SHARED STV_DEFAULT"
__nv_reservedSMEM_offset_0_alias:
	.zero		0
	.zero		64


//--------------------- .nv.global                --------------------------
	.section	.nv.global,"aw",@nobits
.nv.global:
	.type		_ZN34_INTERNAL_638303a6_4_k_cu_0a6e9b1e6thrust24THRUST_300001_SM_1000_NS12placeholders2_8E,@object
	.size		_ZN34_INTERNAL_638303a6_4_k_cu_0a6e9b1e6thrust24THRUST_300001_SM_1000_NS12placeholders2_8E,(_ZN34_INTERNAL_638303a6_4_k_cu_0a6e9b1e4cuda3std3__436_GLOBAL__N__638303a6_4_k_cu_0a6e9b1e6ignoreE - _ZN34_INTERNAL_638303a6_4_k_cu_0a6e9b1e6thrust24THRUST_300001_SM_1000_NS12placeholders2_8E)
_ZN34_INTERNAL_638303a6_4_k_cu_0a6e9b1e6thrust24THRUST_300001_SM_1000_NS12placeholders2_8E:
	.zero		1
	.type		_ZN34_INTERNAL_638303a6_4_k_cu_0a6e9b1e4cuda3std3__436_GLOBAL__N__638303a6_4_k_cu_0a6e9b1e6ignoreE,@object
	.size		_ZN34_INTERNAL_638303a6_4_k_cu_0a6e9b1e4cuda3std3__436_GLOBAL__N__638303a6_4_k_cu_0a6e9b1e6ignoreE,(_ZN34_INTERNAL_638303a6_4_k_cu_0a6e9b1e4cuda3std6ranges3__45__cpo4dataE - _ZN34_INTERNAL_638303a6_4_k_cu_0a6e9b1e4cuda3std3__436_GLOBAL__N__638303a6_4_k_cu_0a6e9b1e6ignoreE)
_ZN34_INTERNAL_638303a6_4_k_cu_0a6e9b1e4cuda3std3__436_GLOBAL__N__638303a6_4_k_cu_0a6e9b1e6ignoreE:
	.zero		1
	.type		_ZN34_INTERNAL_638303a6_4_k_cu_0a6e9b1e4cuda3std6ranges3__45__cpo4dataE,@object
	.size		_ZN34_INTERNAL_638303a6_4_k_cu_0a6e9b1e4cuda3std6ranges3__45__cpo4dataE,(_ZN34_INTERNAL_638303a6_4_k_cu_0a6e9b1e6thrust24THRUST_300001_SM_1000_NS6system3cpp3parE - _ZN34_INTERNAL_638303a6_4_k_cu_0a6e9b1e4cuda3std6ranges3__45__cpo4dataE)
_ZN34_INTERNAL_638303a6_4_k_cu_0a6e9b1e4cuda3std6ranges3__45__cpo4dataE:
	.zero		1
	.type		_ZN34_INTERNAL_638303a6_4_k_cu_0a6e9b1e6thrust24THRUST_300001_SM_1000_NS6system3cpp3parE,@object
	.size		_ZN34_INTERNAL_638303a6_4_k_cu_0a6e9b1e6thrust24THRUST_300001_SM_1000_NS6system3cpp3parE,(_ZN34_INTERNAL_638303a6_4_k_cu_0a6e9b1e4cuda3std3__45__cpo5beginE - _ZN34_INTERNAL_638303a6_4_k_cu_0a6e9b1e6thrust24THRUST_300001_SM_1000_NS6system3cpp3parE)
_ZN34_INTERNAL_638303a6_4_k_cu_0a6e9b1e6thrust24THRUST_300001_SM_1000_NS6system3cpp3parE:
	.zero		1
	.type		_ZN34_INTERNAL_638303a6_4_k_cu_0a6e9b1e4cuda3std3__45__cpo5beginE,@object
	.size		_ZN34_INTERNAL_638303a6_4_k_cu_0a6e9b1e4cuda3std3__45__cpo5beginE,(_ZN34_INTERNAL_638303a6_4_k_cu_0a6e9b1e4cuda3std6ranges3__45__cpo5beginE - _ZN34_INTERNAL_638303a6_4_k_cu_0a6e9b1e4cuda3std3__45__cpo5beginE)
_ZN34_INTERNAL_638303a6_4_k_cu_0a6e9b1e4cuda3std3__45__cpo5beginE:
	.zero		1
	.type		_ZN34_INTERNAL_638303a6_4_k_cu_0a6e9b1e4cuda3std6ranges3__45__cpo5beginE,@object
	.size		_ZN34_INTERNAL_638303a6_4_k_cu_0a6e9b1e4cuda3std6ranges3__45__cpo5beginE,(_ZN34_INTERNAL_638303a6_4_k_cu_0a6e9b1e6thrust24THRUST_300001_SM_1000_NS6deviceE - _ZN34_INTERNAL_638303a6_4_k_cu_0a6e9b1e4cuda3std6ranges3__45__cpo5beginE)
_ZN34_INTERNAL_638303a6_4_k_cu_0a6e9b1e4cuda3std6ranges3__45__cpo5beginE:
	.zero		1
	.type		_ZN34_INTERNAL_638303a6_4_k_cu_0a6e9b1e6thrust24THRUST_300001_SM_1000_NS6deviceE,@object
	.size		_ZN34_INTERNAL_638303a6_4_k_cu_0a6e9b1e6thrust24THRUST_300001_SM_1000_NS6deviceE,(_ZN34_INTERNAL_638303a6_4_k_cu_0a6e9b1e4cuda3std3__47nulloptE - _ZN34_INTERNAL_638303a6_4_k_cu_0a6e9b1e6thrust24THRUST_300001_SM_1000_NS6deviceE)
_ZN34_INTERNAL_638303a6_4_k_cu_0a6e9b1e6thrust24THRUST_300001_SM_1000_NS6deviceE:
	.zero		1
	.type		_ZN34_INTERNAL_638303a6_4_k_cu_0a6e9b1e4cuda3std3__47nulloptE,@object
	.size		_ZN34_INTERNAL_638303a6_4_k_cu_0a6e9b1e4cuda3std3__47nulloptE,(_ZN34_INTERNAL_638303a6_4_k_cu_0a6e9b1e4cuda3std6ranges3__45__cpo8distanceE - _ZN34_INTERNAL_638303a6_4_k_cu_0a6e9b1e4cuda3std3__47nulloptE)
_ZN34_INTERNAL_638303a6_4_k_cu_0a6e9b1e4cuda3std3__47nulloptE:
	.zero		1
	.type		_ZN34_INTERNAL_638303a6_4_k_cu_0a6e9b1e4cuda3std6ranges3__45__cpo8distanceE,@object
	.size		_ZN34_INTERNAL_638303a6_4_k_cu_0a6e9b1e4cuda3std6ranges3__45__cpo8distanceE,(_ZN34_INTERNAL_638303a6_4_k_cu_0a6e9b1e6thrust24THRUST_300001_SM_1000_NS12placeholders2_4E - _ZN34_INTERNAL_638303a6_4_k_cu_0a6e9b1e4cuda3std6ranges3__45__cpo8distanceE)
_ZN34_INTERNAL_638303a6_4_k_cu_0a6e9b1e4cuda3std6ranges3__45__cpo8distanceE:
	.zero		1
	.type		_ZN34_INTERNAL_638303a6_4_k_cu_0a6e9b1e6thrust24THRUST_300001_SM_1000_NS12placeholders2_4E,@object
	.size		_ZN34_INTERNAL_638303a6_4_k_cu_0a6e9b1e6thrust24THRUST_300001_SM_1000_NS12placeholders2_4E,(_ZN34_INTERNAL_638303a6_4_k_cu_0a6e9b1e4cuda3std3__45__cpo6rbeginE - _ZN34_INTERNAL_638303a6_4_k_cu_0a6e9b1e6thrust24THRUST_300001_SM_1000_NS12placeholders2_4E)
_ZN34_INTERNAL_638303a6_4_k_cu_0a6e9b1e6thrust24THRUST_300001_SM_1000_NS12placeholders2_4E:
	.zero		1
	.type		_ZN34_INTERNAL_638303a6_4_k_cu_0a6e9b1e4cuda3std3__45__cpo6rbeginE,@object
	.size		_ZN34_INTERNAL_638303a6_4_k_cu_0a6e9b1e4cuda3std3__45__cpo6rbeginE,(_ZN34_INTERNAL_638303a6_4_k_cu_0a6e9b1e4cuda3std6ranges3__45__cpo7advanceE - _ZN34_INTERNAL_638303a6_4_k_cu_0a6e9b1e4cuda3std3__45__cpo6rbeginE)
_ZN34_INTERNAL_638303a6_4_k_cu_0a6e9b1e4cuda3std3__45__cpo6rbeginE:
	.zero		1
	.type		_ZN34_INTERNAL_638303a6_4_k_cu_0a6e9b1e4cuda3std6ranges3__45__cpo7advanceE,@object
	.size		_ZN34_INTERNAL_638303a6_4_k_cu_0a6e9b1e4cuda3std6ranges3__45__cpo7advanceE,(_ZN34_INTERNAL_638303a6_4_k_cu_0a6e9b1e6thrust24THRUST_300001_SM_1000_NS12placeholders3_10E - _ZN34_INTERNAL_638303a6_4_k_cu_0a6e9b1e4cuda3std6ranges3__45__cpo7advanceE)
_ZN34_INTERNAL_638303a6_4_k_cu_0a6e9b1e4cuda3std6ranges3__45__cpo7advanceE:
	.zero		1
	.type		_ZN34_INTERNAL_638303a6_4_k_cu_0a6e9b1e6thrust24THRUST_300001_SM_1000_NS12placeholders3_10E,@object
	.size		_ZN34_INTERNAL_638303a6_4_k_cu_0a6e9b1e6thrust24THRUST_300001_SM_1000_NS12placeholders3_10E,(_ZN34_INTERNAL_638303a6_4_k_cu_0a6e9b1e4cuda3std3__48in_placeE - _ZN34_INTERNAL_638303a6_4_k_cu_0a6e9b1e6thrust24THRUST_300001_SM_1000_NS12placeholders3_10E)
_ZN34_INTERNAL_638303a6_4_k_cu_0a6e9b1e6thrust24THRUST_300001_SM_1000_NS12placeholders3_10E:
	.zero		1
	.type		_ZN34_INTERNAL_638303a6_4_k_cu_0a6e9b1e4cuda3std3__48in_placeE,@object
	.size		_ZN34_INTERNAL_638303a6_4_k_cu_0a6e9b1e4cuda3std3__48in_placeE,(_ZN34_INTERNAL_638303a6_4_k_cu_0a6e9b1e4cuda3std6ranges3__45__cpo4sizeE - _ZN34_INTERNAL_638303a6_4_k_cu_0a6e9b1e4cuda3std3__48in_placeE)
_ZN34_INTERNAL_638303a6_4_k_cu_0a6e9b1e4cuda3std3__48in_placeE:
	.zero		1
	.type		_ZN34_INTERNAL_638303a6_4_k_cu_0a6e9b1e4cuda3std6ranges3__45__cpo4sizeE,@object
	.size		_ZN34_INTERNAL_638303a6_4_k_cu_0a6e9b1e4cuda3std6ranges3__45__cpo4sizeE,(_ZN34_INTERNAL_638303a6_4_k_cu_0a6e9b1e6thrust24THRUST_300001_SM_1000_NS12placeholders2_2E - _ZN34_INTERNAL_638303a6_4_k_cu_0a6e9b1e4cuda3std6ranges3__45__cpo4sizeE)
_ZN34_INTERNAL_638303a6_4_k_cu_0a6e9b1e4cuda3std6ranges3__45__cpo4sizeE:
	.zero		1
	.type		_ZN34_INTERNAL_638303a6_4_k_cu_0a6e9b1e6thrust24THRUST_300001_SM_1000_NS12placeholders2_2E,@object
	.size		_ZN34_INTERNAL_638303a6_4_k_cu_0a6e9b1e6thrust24THRUST_300001_SM_1000_NS12placeholders2_2E,(_ZN34_INTERNAL_638303a6_4_k_cu_0a6e9b1e4cuda3std3__45__cpo6cbeginE - _ZN34_INTERNAL_638303a6_4_k_cu_0a6e9b1e6thrust24THRUST_300001_SM_1000_NS12placeholders2_2E)
_ZN34_INTERNAL_638303a6_4_k_cu_0a6e9b1e6thrust24THRUST_300001_SM_1000_NS12placeholders2_2E:
	.zero		1
	.type		_ZN34_INTERNAL_638303a6_4_k_cu_0a6e9b1e4cuda3std3__45__cpo6cbeginE,@object
	.size		_ZN34_INTERNAL_638303a6_4_k_cu_0a6e9b1e4cuda3std3__45__cpo6cbeginE,(_ZN34_INTERNAL_638303a6_4_k_cu_0a6e9b1e4cuda3std6ranges3__45__cpo6cbeginE - _ZN34_INTERNAL_638303a6_4_k_cu_0a6e9b1e4cuda3std3__45__cpo6cbeginE)
_ZN34_INTERNAL_638303a6_4_k_cu_0a6e9b1e4cuda3std3__45__cpo6cbeginE:
	.zero		1
	.type		_ZN34_INTERNAL_638303a6_4_k_cu_0a6e9b1e4cuda3std6ranges3__45__cpo6cbeginE,@object
	.size		_ZN34_INTERNAL_638303a6_4_k_cu_0a6e9b1e4cuda3std6ranges3__45__cpo6cbeginE,(_ZN34_INTERNAL_638303a6_4_k_cu_0a6e9b1e6thrust24THRUST_300001_SM_1000_NS12placeholders2_6E - _ZN34_INTERNAL_638303a6_4_k_cu_0a6e9b1e4cuda3std6ranges3__45__cpo6cbeginE)
_ZN34_INTERNAL_638303a6_4_k_cu_0a6e9b1e4cuda3std6ranges3__45__cpo6cbeginE:
	.zero		1
	.type		_ZN34_INTERNAL_638303a6_4_k_cu_0a6e9b1e6thrust24THRUST_300001_SM_1000_NS12placeholders2_6E,@object
	.size		_ZN34_INTERNAL_638303a6_4_k_cu_0a6e9b1e6thrust24THRUST_300001_SM_1000_NS12placeholders2_6E,(_ZN34_INTERNAL_638303a6_4_k_cu_0a6e9b1e4cuda3std3__45__cpo7crbeginE - _ZN34_INTERNAL_638303a6_4_k_cu_0a6e9b1e6thrust24THRUST_300001_SM_1000_NS12placeholders2_6E)
_ZN34_INTERNAL_638303a6_4_k_cu_0a6e9b1e6thrust24THRUST_300001_SM_1000_NS12placeholders2_6E:
	.zero		1
	.type		_ZN34_INTERNAL_638303a6_4_k_cu_0a6e9b1e4cuda3std3__45__cpo7crbeginE,@object
	.size		_ZN34_INTERNAL_638303a6_4_k_cu_0a6e9b1e4cuda3std3__45__cpo7crbeginE,(_ZN34_INTERNAL_638303a6_4_k_cu_0a6e9b1e4cuda3std6ranges3__45__cpo4nextE - _ZN34_INTERNAL_638303a6_4_k_cu_0a6e9b1e4cuda3std3__45__cpo7crbeginE)
_ZN34_INTERNAL_638303a6_4_k_cu_0a6e9b1e4cuda3std3__45__cpo7crbeginE:
	.zero		1
	.type		_ZN34_INTERNAL_638303a6_4_k_cu_0a6e9b1e4cuda3std6ranges3__45__cpo4nextE,@object
	.size		_ZN34_INTERNAL_638303a6_4_k_cu_0a6e9b1e4cuda3std6ranges3__45__cpo4nextE,(_ZN34_INTERNAL_638303a6_4_k_cu_0a6e9b1e4cuda3std6ranges3__45__cpo4swapE - _ZN34_INTERNAL_638303a6_4_k_cu_0a6e9b1e4cuda3std6ranges3__45__cpo4nextE)
_ZN34_INTERNAL_638303a6_4_k_cu_0a6e9b1e4cuda3std6ranges3__45__cpo4nextE:
	.zero		1
	.type		_ZN34_INTERNAL_638303a6_4_k_cu_0a6e9b1e4cuda3std6ranges3__45__cpo4swapE,@object
	.size		_ZN34_INTERNAL_638303a6_4_k_cu_0a6e9b1e4cuda3std6ranges3__45__cpo4swapE,(_ZN34_INTERNAL_638303a6_4_k_cu_0a6e9b1e6thrust24THRUST_300001_SM_1000_NS8cuda_cub10par_nosyncE - _ZN34_INTERNAL_638303a6_4_k_cu_0a6e9b1e4cuda3std6ranges3__45__cpo4swapE)
_ZN34_INTERNAL_638303a6_4_k_cu_0a6e9b1e4cuda3std6ranges3__45__cpo4swapE:
	.zero		1
	.type		_ZN34_INTERNAL_638303a6_4_k_cu_0a6e9b1e6thrust24THRUST_300001_SM_1000_NS8cuda_cub10par_nosyncE,@object
	.size		_ZN34_INTERNAL_638303a6_4_k_cu_0a6e9b1e6thrust24THRUST_300001_SM_1000_NS8cuda_cub10par_nosyncE,(_ZN34_INTERNAL_638303a6_4_k_cu_0a6e9b1e6thrust24THRUST_300001_SM_1000_NS3seqE - _ZN34_INTERNAL_638303a6_4_k_cu_0a6e9b1e6thrust24THRUST_300001_SM_1000_NS8cuda_cub10par_nosyncE)
_ZN34_INTERNAL_638303a6_4_k_cu_0a6e9b1e6thrust24THRUST_300001_SM_1000_NS8cuda_cub10par_nosyncE:
	.zero		1
	.type		_ZN34_INTERNAL_638303a6_4_k_cu_0a6e9b1e6thrust24THRUST_300001_SM_1000_NS3seqE,@object
	.size		_ZN34_INTERNAL_638303a6_4_k_cu_0a6e9b1e6thrust24THRUST_300001_SM_1000_NS3seqE,(_ZN34_INTERNAL_638303a6_4_k_cu_0a6e9b1e4cuda3std3__420unreachable_sentinelE - _ZN34_INTERNAL_638303a6_4_k_cu_0a6e9b1e6thrust24THRUST_300001_SM_1000_NS3seqE)
_ZN34_INTERNAL_638303a6_4_k_cu_0a6e9b1e6thrust24THRUST_300001_SM_1000_NS3seqE:
	.zero		1
	.type		_ZN34_INTERNAL_638303a6_4_k_cu_0a6e9b1e4cuda3std3__420unreachable_sentinelE,@object
	.size		_ZN34_INTERNAL_638303a6_4_k_cu_0a6e9b1e4cuda3std3__420unreachable_sentinelE,(_ZN34_INTERNAL_638303a6_4_k_cu_0a6e9b1e4cuda3std6ranges3__45__cpo5ssizeE - _ZN34_INTERNAL_638303a6_4_k_cu_0a6e9b1e4cuda3std3__420unreachable_sentinelE)
_ZN34_INTERNAL_638303a6_4_k_cu_0a6e9b1e4cuda3std3__420unreachable_sentinelE:
	.zero		1
	.type		_ZN34_INTERNAL_638303a6_4_k_cu_0a6e9b1e4cuda3std6ranges3__45__cpo5ssizeE,@object
	.size		_ZN34_INTERNAL_638303a6_4_k_cu_0a6e9b1e4cuda3std6ranges3__45__cpo5ssizeE,(_ZN34_INTERNAL_638303a6_4_k_cu_0a6e9b1e6thrust24THRUST_300001_SM_1000_NS12placeholders2_3E - _ZN34_INTERNAL_638303a6_4_k_cu_0a6e9b1e4cuda3std6ranges3__45__cpo5ssizeE)
_ZN34_INTERNAL_638303a6_4_k_cu_0a6e9b1e4cuda3std6ranges3__45__cpo5ssizeE:
	.zero		1
	.type		_ZN34_INTERNAL_638303a6_4_k_cu_0a6e9b1e6thrust24THRUST_300001_SM_1000_NS12placeholders2_3E,@object
	.size		_ZN34_INTERNAL_638303a6_4_k_cu_0a6e9b1e6thrust24THRUST_300001_SM_1000_NS12placeholders2_3E,(_ZN34_INTERNAL_638303a6_4_k_cu_0a6e9b1e4cuda3std3__45__cpo4cendE - _ZN34_INTERNAL_638303a6_4_k_cu_0a6e9b1e6thrust24THRUST_300001_SM_1000_NS12placeholders2_3E)
_ZN34_INTERNAL_638303a6_4_k_cu_0a6e9b1e6thrust24THRUST_300001_SM_1000_NS12placeholders2_3E:
	.zero		1
	.type		_ZN34_INTERNAL_638303a6_4_k_cu_0a6e9b1e4cuda3std3__45__cpo4cendE,@object
	.size		_ZN34_INTERNAL_638303a6_4_k_cu_0a6e9b1e4cuda3std3__45__cpo4cendE,(_ZN34_INTERNAL_638303a6_4_k_cu_0a6e9b1e4cuda3std6ranges3__45__cpo4cendE - _ZN34_INTERNAL_638303a6_4_k_cu_0a6e9b1e4cuda3std3__45__cpo4cendE)
_ZN34_INTERNAL_638303a6_4_k_cu_0a6e9b1e4cuda3std3__45__cpo4cendE:
	.zero		1
	.type		_ZN34_INTERNAL_638303a6_4_k_cu_0a6e9b1e4cuda3std6ranges3__45__cpo4cendE,@object
	.size		_ZN34_INTERNAL_638303a6_4_k_cu_0a6e9b1e4cuda3std6ranges3__45__cpo4cendE,(_ZN34_INTERNAL_638303a6_4_k_cu_0a6e9b1e6thrust24THRUST_300001_SM_1000_NS12placeholders2_7E - _ZN34_INTERNAL_638303a6_4_k_cu_0a6e9b1e4cuda3std6ranges3__45__cpo4cendE)
_ZN34_INTERNAL_638303a6_4_k_cu_0a6e9b1e4cuda3std6ranges3__45__cpo4cendE:
	.zero		1
	.type		_ZN34_INTERNAL_638303a6_4_k_cu_0a6e9b1e6thrust24THRUST_300001_SM_1000_NS12placeholders2_7E,@object
	.size		_ZN34_INTERNAL_638303a6_4_k_cu_0a6e9b1e6thrust24THRUST_300001_SM_1000_NS12placeholders2_7E,(_ZN34_INTERNAL_638303a6_4_k_cu_0a6e9b1e4cuda3std3__45__cpo5crendE - _ZN34_INTERNAL_638303a6_4_k_cu_0a6e9b1e6thrust24THRUST_300001_SM_1000_NS12placeholders2_7E)
_ZN34_INTERNAL_638303a6_4_k_cu_0a6e9b1e6thrust24THRUST_300001_SM_1000_NS12placeholders2_7E:
	.zero		1
	.type		_ZN34_INTERNAL_638303a6_4_k_cu_0a6e9b1e4cuda3std3__45__cpo5crendE,@object
	.size		_ZN34_INTERNAL_638303a6_4_k_cu_0a6e9b1e4cuda3std3__45__cpo5crendE,(_ZN34_INTERNAL_638303a6_4_k_cu_0a6e9b1e4cuda3std6ranges3__45__cpo4prevE - _ZN34_INTERNAL_638303a6_4_k_cu_0a6e9b1e4cuda3std3__45__cpo5crendE)
_ZN34_INTERNAL_638303a6_4_k_cu_0a6e9b1e4cuda3std3__45__cpo5crendE:
	.zero		1
	.type		_ZN34_INTERNAL_638303a6_4_k_cu_0a6e9b1e4cuda3std6ranges3__45__cpo4prevE,@object
	.size		_ZN34_INTERNAL_638303a6_4_k_cu_0a6e9b1e4cuda3std6ranges3__45__cpo4prevE,(_ZN34_INTERNAL_638303a6_4_k_cu_0a6e9b1e4cuda3std6ranges3__45__cpo9iter_moveE - _ZN34_INTERNAL_638303a6_4_k_cu_0a6e9b1e4cuda3std6ranges3__45__cpo4prevE)
_ZN34_INTERNAL_638303a6_4_k_cu_0a6e9b1e4cuda3std6ranges3__45__cpo4prevE:
	.zero		1
	.type		_ZN34_INTERNAL_638303a6_4_k_cu_0a6e9b1e4cuda3std6ranges3__45__cpo9iter_moveE,@object
	.size		_ZN34_INTERNAL_638303a6_4_k_cu_0a6e9b1e4cuda3std6ranges3__45__cpo9iter_moveE,(_ZN34_INTERNAL_638303a6_4_k_cu_0a6e9b1e6thrust24THRUST_300001_SM_1000_NS6system6detail10sequential3seqE - _ZN34_INTERNAL_638303a6_4_k_cu_0a6e9b1e4cuda3std6ranges3__45__cpo9iter_moveE)
_ZN34_INTERNAL_638303a6_4_k_cu_0a6e9b1e4cuda3std6ranges3__45__cpo9iter_moveE:
	.zero		1
	.type		_ZN34_INTERNAL_638303a6_4_k_cu_0a6e9b1e6thrust24THRUST_300001_SM_1000_NS6system6detail10sequential3seqE,@object
	.size		_ZN34_INTERNAL_638303a6_4_k_cu_0a6e9b1e6thrust24THRUST_300001_SM_1000_NS6system6detail10sequential3seqE,(_ZN34_INTERNAL_638303a6_4_k_cu_0a6e9b1e6thrust24THRUST_300001_SM_1000_NS12placeholders2_9E - _ZN34_INTERNAL_638303a6_4_k_cu_0a6e9b1e6thrust24THRUST_300001_SM_1000_NS6system6detail10sequential3seqE)
_ZN34_INTERNAL_638303a6_4_k_cu_0a6e9b1e6thrust24THRUST_300001_SM_1000_NS6system6detail10sequential3seqE:
	.zero		1
	.type		_ZN34_INTERNAL_638303a6_4_k_cu_0a6e9b1e6thrust24THRUST_300001_SM_1000_NS12placeholders2_9E,@object
	.size		_ZN34_INTERNAL_638303a6_4_k_cu_0a6e9b1e6thrust24THRUST_300001_SM_1000_NS12placeholders2_9E,(_ZN34_INTERNAL_638303a6_4_k_cu_0a6e9b1e4cuda3std3__419piecewise_constructE - _ZN34_INTERNAL_638303a6_4_k_cu_0a6e9b1e6thrust24THRUST_300001_SM_1000_NS12placeholders2_9E)
_ZN34_INTERNAL_638303a6_4_k_cu_0a6e9b1e6thrust24THRUST_300001_SM_1000_NS12placeholders2_9E:
	.zero		1
	.type		_ZN34_INTERNAL_638303a6_4_k_cu_0a6e9b1e4cuda3std3__419piecewise_constructE,@object
	.size		_ZN34_INTERNAL_638303a6_4_k_cu_0a6e9b1e4cuda3std3__419piecewise_constructE,(_ZN34_INTERNAL_638303a6_4_k_cu_0a6e9b1e4cuda3std6ranges3__45__cpo5cdataE - _ZN34_INTERNAL_638303a6_4_k_cu_0a6e9b1e4cuda3std3__419piecewise_constructE)
_ZN34_INTERNAL_638303a6_4_k_cu_0a6e9b1e4cuda3std3__419piecewise_constructE:
	.zero		1
	.type		_ZN34_INTERNAL_638303a6_4_k_cu_0a6e9b1e4cuda3std6ranges3__45__cpo5cdataE,@object
	.size		_ZN34_INTERNAL_638303a6_4_k_cu_0a6e9b1e4cuda3std6ranges3__45__cpo5cdataE,(_ZN34_INTERNAL_638303a6_4_k_cu_0a6e9b1e6thrust24THRUST_300001_SM_1000_NS12placeholders2_1E - _ZN34_INTERNAL_638303a6_4_k_cu_0a6e9b1e4cuda3std6ranges3__45__cpo5cdataE)
_ZN34_INTERNAL_638303a6_4_k_cu_0a6e9b1e4cuda3std6ranges3__45__cpo5cdataE:
	.zero		1
	.type		_ZN34_INTERNAL_638303a6_4_k_cu_0a6e9b1e6thrust24THRUST_300001_SM_1000_NS12placeholders2_1E,@object
	.size		_ZN34_INTERNAL_638303a6_4_k_cu_0a6e9b1e6thrust24THRUST_300001_SM_1000_NS12placeholders2_1E,(_ZN34_INTERNAL_638303a6_4_k_cu_0a6e9b1e4cuda3std3__45__cpo3endE - _ZN34_INTERNAL_638303a6_4_k_cu_0a6e9b1e6thrust24THRUST_300001_SM_1000_NS12placeholders2_1E)
_ZN34_INTERNAL_638303a6_4_k_cu_0a6e9b1e6thrust24THRUST_300001_SM_1000_NS12placeholders2_1E:
	.zero		1
	.type		_ZN34_INTERNAL_638303a6_4_k_cu_0a6e9b1e4cuda3std3__45__cpo3endE,@object
	.size		_ZN34_INTERNAL_638303a6_4_k_cu_0a6e9b1e4cuda3std3__45__cpo3endE,(_ZN34_INTERNAL_638303a6_4_k_cu_0a6e9b1e4cuda3std6ranges3__45__cpo3endE - _ZN34_INTERNAL_638303a6_4_k_cu_0a6e9b1e4cuda3std3__45__cpo3endE)
_ZN34_INTERNAL_638303a6_4_k_cu_0a6e9b1e4cuda3std3__45__cpo3endE:
	.zero		1
	.type		_ZN34_INTERNAL_638303a6_4_k_cu_0a6e9b1e4cuda3std6ranges3__45__cpo3endE,@object
	.size		_ZN34_INTERNAL_638303a6_4_k_cu_0a6e9b1e4cuda3std6ranges3__45__cpo3endE,(_ZN34_INTERNAL_638303a6_4_k_cu_0a6e9b1e6thrust24THRUST_300001_SM_1000_NS12placeholders2_5E - _ZN34_INTERNAL_638303a6_4_k_cu_0a6e9b1e4cuda3std6ranges3__45__cpo3endE)
_ZN34_INTERNAL_638303a6_4_k_cu_0a6e9b1e4cuda3std6ranges3__45__cpo3endE:
	.zero		1
	.type		_ZN34_INTERNAL_638303a6_4_k_cu_0a6e9b1e6thrust24THRUST_300001_SM_1000_NS12placeholders2_5E,@object
	.size		_ZN34_INTERNAL_638303a6_4_k_cu_0a6e9b1e6thrust24THRUST_300001_SM_1000_NS12placeholders2_5E,(_ZN34_INTERNAL_638303a6_4_k_cu_0a6e9b1e4cuda3std3__45__cpo4rendE - _ZN34_INTERNAL_638303a6_4_k_cu_0a6e9b1e6thrust24THRUST_300001_SM_1000_NS12placeholders2_5E)
_ZN34_INTERNAL_638303a6_4_k_cu_0a6e9b1e6thrust24THRUST_300001_SM_1000_NS12placeholders2_5E:
	.zero		1
	.type		_ZN34_INTERNAL_638303a6_4_k_cu_0a6e9b1e4cuda3std3__45__cpo4rendE,@object
	.size		_ZN34_INTERNAL_638303a6_4_k_cu_0a6e9b1e4cuda3std3__45__cpo4rendE,(_ZN34_INTERNAL_638303a6_4_k_cu_0a6e9b1e4cuda3std6ranges3__45__cpo9iter_swapE - _ZN34_INTERNAL_638303a6_4_k_cu_0a6e9b1e4cuda3std3__45__cpo4rendE)
_ZN34_INTERNAL_638303a6_4_k_cu_0a6e9b1e4cuda3std3__45__cpo4rendE:
	.zero		1
	.type		_ZN34_INTERNAL_638303a6_4_k_cu_0a6e9b1e4cuda3std6ranges3__45__cpo9iter_swapE,@object
	.size		_ZN34_INTERNAL_638303a6_4_k_cu_0a6e9b1e4cuda3std6ranges3__45__cpo9iter_swapE,(_ZN34_INTERNAL_638303a6_4_k_cu_0a6e9b1e4cuda3std3__48unexpectE - _ZN34_INTERNAL_638303a6_4_k_cu_0a6e9b1e4cuda3std6ranges3__45__cpo9iter_swapE)
_ZN34_INTERNAL_638303a6_4_k_cu_0a6e9b1e4cuda3std6ranges3__45__cpo9iter_swapE:
	.zero		1
	.type		_ZN34_INTERNAL_638303a6_4_k_cu_0a6e9b1e4cuda3std3__48unexpectE,@object
	.size		_ZN34_INTERNAL_638303a6_4_k_cu_0a6e9b1e4cuda3std3__48unexpectE,(_ZN34_INTERNAL_638303a6_4_k_cu_0a6e9b1e6thrust24THRUST_300001_SM_1000_NS8cuda_cub3parE - _ZN34_INTERNAL_638303a6_4_k_cu_0a6e9b1e4cuda3std3__48unexpectE)
_ZN34_INTERNAL_638303a6_4_k_cu_0a6e9b1e4cuda3std3__48unexpectE:
	.zero		1
	.type		_ZN34_INTERNAL_638303a6_4_k_cu_0a6e9b1e6thrust24THRUST_300001_SM_1000_NS8cuda_cub3parE,@object
	.size		_ZN34_INTERNAL_638303a6_4_k_cu_0a6e9b1e6thrust24THRUST_300001_SM_1000_NS8cuda_cub3parE,(.L_29 - _ZN34_INTERNAL_638303a6_4_k_cu_0a6e9b1e6thrust24THRUST_300001_SM_1000_NS8cuda_cub3parE)
_ZN34_INTERNAL_638303a6_4_k_cu_0a6e9b1e6thrust24THRUST_300001_SM_1000_NS8cuda_cub3parE:
	.zero		1
.L_29:


//--------------------- .nv.constant0._ZN3cub18CUB_300001_SM_10006detail8for_each13static_kernelINS2_12policy_hub_t12policy_500_tEmN6thrust24THRUST_300001_SM_1000_NS8cuda_cub20__uninitialized_fill7functorINS7_10device_ptrIfEEfEEEEvT0_T1_ --------------------------
	.section	.nv.constant0._ZN3cub18CUB_300001_SM_10006detail8for_each13static_kernelINS2_12policy_hub_t12policy_500_tEmN6thrust24THRUST_300001_SM_1000_NS8cuda_cub20__uninitialized_fill7functorINS7_10device_ptrIfEEfEEEEvT0_T1_,"a",@progbits
	.sectionflags	@""
	.align	4
.nv.constant0._ZN3cub18CUB_300001_SM_10006detail8for_each13static_kernelINS2_12policy_hub_t12policy_500_tEmN6thrust24THRUST_300001_SM_1000_NS8cuda_cub20__uninitialized_fill7functorINS7_10device_ptrIfEEfEEEEvT0_T1_:
	.zero		920


//--------------------- .nv.constant0._ZN3cub18CUB_300001_SM_10006detail11EmptyKernelIvEEvv --------------------------
	.section	.nv.constant0._ZN3cub18CUB_300001_SM_10006detail11EmptyKernelIvEEvv,"a",@progbits
	.sectionflags	@""
	.align	4
.nv.constant0._ZN3cub18CUB_300001_SM_10006detail11EmptyKernelIvEEvv:
	.zero		896


//--------------------- .nv.constant0._Z9distancesPfS_Pi --------------------------
	.section	.nv.constant0._Z9distancesPfS_Pi,"a",@progbits
	.sectionflags	@""
	.align	4
.nv.constant0._Z9distancesPfS_Pi:
	.zero		920


//--------------------- SYMBOLS --------------------------

	.type		.nv.reservedSmem.offset0,@object
	.size		.nv.reservedSmem.offset0,0x4
